//
// Generated by NVIDIA NVVM Compiler
//
// Compiler Build ID: CL-36424714
// Cuda compilation tools, release 13.0, V13.0.88
// Based on NVVM 20.0.0
//

.version 9.0
.target sm_100
.address_size 64

	// .globl	_Z5allocPPi
.extern .func  (.param .b64 func_retval0) malloc
(
	.param .b64 malloc_param_0
)
;
.extern .func free
(
	.param .b64 free_param_0
)
;

.visible .entry _Z5allocPPi(
	.param .u64 .ptr .align 1 _Z5allocPPi_param_0
)
{
	.reg .b32 	%r<5>;
	.reg .b64 	%rd<7>;

	ld.param.u64 	%rd1, [_Z5allocPPi_param_0];
	cvta.to.global.u64 	%rd2, %rd1;
	mov.u32 	%r1, %ctaid.x;
	mov.u32 	%r2, %ntid.x;
	mov.u32 	%r3, %tid.x;
	mad.lo.s32 	%r4, %r1, %r2, %r3;
	{ // callseq 0, 0
	.param .b64 param0;
	st.param.b64 	[param0], 1024;
	.param .b64 retval0;
	call.uni (retval0), 
	malloc, 
	(
	param0
	);
	ld.param.b64 	%rd3, [retval0];
	} // callseq 0
	mul.wide.u32 	%rd5, %r4, 8;
	add.s64 	%rd6, %rd2, %rd5;
	st.global.u64 	[%rd6], %rd3;
	ret;

}
	// .globl	_Z4fillPPi
.visible .entry _Z4fillPPi(
	.param .u64 .ptr .align 1 _Z4fillPPi_param_0
)
{
	.reg .b32 	%r<261>;
	.reg .b64 	%rd<517>;

	ld.param.u64 	%rd1, [_Z4fillPPi_param_0];
	cvta.to.global.u64 	%rd2, %rd1;
	mov.u32 	%r1, %ctaid.x;
	mov.u32 	%r2, %ntid.x;
	mov.u32 	%r3, %tid.x;
	mad.lo.s32 	%r4, %r1, %r2, %r3;
	mul.wide.u32 	%rd3, %r4, 8;
	add.s64 	%rd4, %rd2, %rd3;
	ld.global.u64 	%rd5, [%rd4];
	cvta.to.global.u64 	%rd6, %rd5;
	mov.b32 	%r5, 0;
	st.global.u32 	[%rd6], %r5;
	ld.global.u64 	%rd7, [%rd4];
	cvta.to.global.u64 	%rd8, %rd7;
	mov.b32 	%r6, 1;
	st.global.u32 	[%rd8+4], %r6;
	ld.global.u64 	%rd9, [%rd4];
	cvta.to.global.u64 	%rd10, %rd9;
	mov.b32 	%r7, 2;
	st.global.u32 	[%rd10+8], %r7;
	ld.global.u64 	%rd11, [%rd4];
	cvta.to.global.u64 	%rd12, %rd11;
	mov.b32 	%r8, 3;
	st.global.u32 	[%rd12+12], %r8;
	ld.global.u64 	%rd13, [%rd4];
	cvta.to.global.u64 	%rd14, %rd13;
	mov.b32 	%r9, 4;
	st.global.u32 	[%rd14+16], %r9;
	ld.global.u64 	%rd15, [%rd4];
	cvta.to.global.u64 	%rd16, %rd15;
	mov.b32 	%r10, 5;
	st.global.u32 	[%rd16+20], %r10;
	ld.global.u64 	%rd17, [%rd4];
	cvta.to.global.u64 	%rd18, %rd17;
	mov.b32 	%r11, 6;
	st.global.u32 	[%rd18+24], %r11;
	ld.global.u64 	%rd19, [%rd4];
	cvta.to.global.u64 	%rd20, %rd19;
	mov.b32 	%r12, 7;
	st.global.u32 	[%rd20+28], %r12;
	ld.global.u64 	%rd21, [%rd4];
	cvta.to.global.u64 	%rd22, %rd21;
	mov.b32 	%r13, 8;
	st.global.u32 	[%rd22+32], %r13;
	ld.global.u64 	%rd23, [%rd4];
	cvta.to.global.u64 	%rd24, %rd23;
	mov.b32 	%r14, 9;
	st.global.u32 	[%rd24+36], %r14;
	ld.global.u64 	%rd25, [%rd4];
	cvta.to.global.u64 	%rd26, %rd25;
	mov.b32 	%r15, 10;
	st.global.u32 	[%rd26+40], %r15;
	ld.global.u64 	%rd27, [%rd4];
	cvta.to.global.u64 	%rd28, %rd27;
	mov.b32 	%r16, 11;
	st.global.u32 	[%rd28+44], %r16;
	ld.global.u64 	%rd29, [%rd4];
	cvta.to.global.u64 	%rd30, %rd29;
	mov.b32 	%r17, 12;
	st.global.u32 	[%rd30+48], %r17;
	ld.global.u64 	%rd31, [%rd4];
	cvta.to.global.u64 	%rd32, %rd31;
	mov.b32 	%r18, 13;
	st.global.u32 	[%rd32+52], %r18;
	ld.global.u64 	%rd33, [%rd4];
	cvta.to.global.u64 	%rd34, %rd33;
	mov.b32 	%r19, 14;
	st.global.u32 	[%rd34+56], %r19;
	ld.global.u64 	%rd35, [%rd4];
	cvta.to.global.u64 	%rd36, %rd35;
	mov.b32 	%r20, 15;
	st.global.u32 	[%rd36+60], %r20;
	ld.global.u64 	%rd37, [%rd4];
	cvta.to.global.u64 	%rd38, %rd37;
	mov.b32 	%r21, 16;
	st.global.u32 	[%rd38+64], %r21;
	ld.global.u64 	%rd39, [%rd4];
	cvta.to.global.u64 	%rd40, %rd39;
	mov.b32 	%r22, 17;
	st.global.u32 	[%rd40+68], %r22;
	ld.global.u64 	%rd41, [%rd4];
	cvta.to.global.u64 	%rd42, %rd41;
	mov.b32 	%r23, 18;
	st.global.u32 	[%rd42+72], %r23;
	ld.global.u64 	%rd43, [%rd4];
	cvta.to.global.u64 	%rd44, %rd43;
	mov.b32 	%r24, 19;
	st.global.u32 	[%rd44+76], %r24;
	ld.global.u64 	%rd45, [%rd4];
	cvta.to.global.u64 	%rd46, %rd45;
	mov.b32 	%r25, 20;
	st.global.u32 	[%rd46+80], %r25;
	ld.global.u64 	%rd47, [%rd4];
	cvta.to.global.u64 	%rd48, %rd47;
	mov.b32 	%r26, 21;
	st.global.u32 	[%rd48+84], %r26;
	ld.global.u64 	%rd49, [%rd4];
	cvta.to.global.u64 	%rd50, %rd49;
	mov.b32 	%r27, 22;
	st.global.u32 	[%rd50+88], %r27;
	ld.global.u64 	%rd51, [%rd4];
	cvta.to.global.u64 	%rd52, %rd51;
	mov.b32 	%r28, 23;
	st.global.u32 	[%rd52+92], %r28;
	ld.global.u64 	%rd53, [%rd4];
	cvta.to.global.u64 	%rd54, %rd53;
	mov.b32 	%r29, 24;
	st.global.u32 	[%rd54+96], %r29;
	ld.global.u64 	%rd55, [%rd4];
	cvta.to.global.u64 	%rd56, %rd55;
	mov.b32 	%r30, 25;
	st.global.u32 	[%rd56+100], %r30;
	ld.global.u64 	%rd57, [%rd4];
	cvta.to.global.u64 	%rd58, %rd57;
	mov.b32 	%r31, 26;
	st.global.u32 	[%rd58+104], %r31;
	ld.global.u64 	%rd59, [%rd4];
	cvta.to.global.u64 	%rd60, %rd59;
	mov.b32 	%r32, 27;
	st.global.u32 	[%rd60+108], %r32;
	ld.global.u64 	%rd61, [%rd4];
	cvta.to.global.u64 	%rd62, %rd61;
	mov.b32 	%r33, 28;
	st.global.u32 	[%rd62+112], %r33;
	ld.global.u64 	%rd63, [%rd4];
	cvta.to.global.u64 	%rd64, %rd63;
	mov.b32 	%r34, 29;
	st.global.u32 	[%rd64+116], %r34;
	ld.global.u64 	%rd65, [%rd4];
	cvta.to.global.u64 	%rd66, %rd65;
	mov.b32 	%r35, 30;
	st.global.u32 	[%rd66+120], %r35;
	ld.global.u64 	%rd67, [%rd4];
	cvta.to.global.u64 	%rd68, %rd67;
	mov.b32 	%r36, 31;
	st.global.u32 	[%rd68+124], %r36;
	ld.global.u64 	%rd69, [%rd4];
	cvta.to.global.u64 	%rd70, %rd69;
	mov.b32 	%r37, 32;
	st.global.u32 	[%rd70+128], %r37;
	ld.global.u64 	%rd71, [%rd4];
	cvta.to.global.u64 	%rd72, %rd71;
	mov.b32 	%r38, 33;
	st.global.u32 	[%rd72+132], %r38;
	ld.global.u64 	%rd73, [%rd4];
	cvta.to.global.u64 	%rd74, %rd73;
	mov.b32 	%r39, 34;
	st.global.u32 	[%rd74+136], %r39;
	ld.global.u64 	%rd75, [%rd4];
	cvta.to.global.u64 	%rd76, %rd75;
	mov.b32 	%r40, 35;
	st.global.u32 	[%rd76+140], %r40;
	ld.global.u64 	%rd77, [%rd4];
	cvta.to.global.u64 	%rd78, %rd77;
	mov.b32 	%r41, 36;
	st.global.u32 	[%rd78+144], %r41;
	ld.global.u64 	%rd79, [%rd4];
	cvta.to.global.u64 	%rd80, %rd79;
	mov.b32 	%r42, 37;
	st.global.u32 	[%rd80+148], %r42;
	ld.global.u64 	%rd81, [%rd4];
	cvta.to.global.u64 	%rd82, %rd81;
	mov.b32 	%r43, 38;
	st.global.u32 	[%rd82+152], %r43;
	ld.global.u64 	%rd83, [%rd4];
	cvta.to.global.u64 	%rd84, %rd83;
	mov.b32 	%r44, 39;
	st.global.u32 	[%rd84+156], %r44;
	ld.global.u64 	%rd85, [%rd4];
	cvta.to.global.u64 	%rd86, %rd85;
	mov.b32 	%r45, 40;
	st.global.u32 	[%rd86+160], %r45;
	ld.global.u64 	%rd87, [%rd4];
	cvta.to.global.u64 	%rd88, %rd87;
	mov.b32 	%r46, 41;
	st.global.u32 	[%rd88+164], %r46;
	ld.global.u64 	%rd89, [%rd4];
	cvta.to.global.u64 	%rd90, %rd89;
	mov.b32 	%r47, 42;
	st.global.u32 	[%rd90+168], %r47;
	ld.global.u64 	%rd91, [%rd4];
	cvta.to.global.u64 	%rd92, %rd91;
	mov.b32 	%r48, 43;
	st.global.u32 	[%rd92+172], %r48;
	ld.global.u64 	%rd93, [%rd4];
	cvta.to.global.u64 	%rd94, %rd93;
	mov.b32 	%r49, 44;
	st.global.u32 	[%rd94+176], %r49;
	ld.global.u64 	%rd95, [%rd4];
	cvta.to.global.u64 	%rd96, %rd95;
	mov.b32 	%r50, 45;
	st.global.u32 	[%rd96+180], %r50;
	ld.global.u64 	%rd97, [%rd4];
	cvta.to.global.u64 	%rd98, %rd97;
	mov.b32 	%r51, 46;
	st.global.u32 	[%rd98+184], %r51;
	ld.global.u64 	%rd99, [%rd4];
	cvta.to.global.u64 	%rd100, %rd99;
	mov.b32 	%r52, 47;
	st.global.u32 	[%rd100+188], %r52;
	ld.global.u64 	%rd101, [%rd4];
	cvta.to.global.u64 	%rd102, %rd101;
	mov.b32 	%r53, 48;
	st.global.u32 	[%rd102+192], %r53;
	ld.global.u64 	%rd103, [%rd4];
	cvta.to.global.u64 	%rd104, %rd103;
	mov.b32 	%r54, 49;
	st.global.u32 	[%rd104+196], %r54;
	ld.global.u64 	%rd105, [%rd4];
	cvta.to.global.u64 	%rd106, %rd105;
	mov.b32 	%r55, 50;
	st.global.u32 	[%rd106+200], %r55;
	ld.global.u64 	%rd107, [%rd4];
	cvta.to.global.u64 	%rd108, %rd107;
	mov.b32 	%r56, 51;
	st.global.u32 	[%rd108+204], %r56;
	ld.global.u64 	%rd109, [%rd4];
	cvta.to.global.u64 	%rd110, %rd109;
	mov.b32 	%r57, 52;
	st.global.u32 	[%rd110+208], %r57;
	ld.global.u64 	%rd111, [%rd4];
	cvta.to.global.u64 	%rd112, %rd111;
	mov.b32 	%r58, 53;
	st.global.u32 	[%rd112+212], %r58;
	ld.global.u64 	%rd113, [%rd4];
	cvta.to.global.u64 	%rd114, %rd113;
	mov.b32 	%r59, 54;
	st.global.u32 	[%rd114+216], %r59;
	ld.global.u64 	%rd115, [%rd4];
	cvta.to.global.u64 	%rd116, %rd115;
	mov.b32 	%r60, 55;
	st.global.u32 	[%rd116+220], %r60;
	ld.global.u64 	%rd117, [%rd4];
	cvta.to.global.u64 	%rd118, %rd117;
	mov.b32 	%r61, 56;
	st.global.u32 	[%rd118+224], %r61;
	ld.global.u64 	%rd119, [%rd4];
	cvta.to.global.u64 	%rd120, %rd119;
	mov.b32 	%r62, 57;
	st.global.u32 	[%rd120+228], %r62;
	ld.global.u64 	%rd121, [%rd4];
	cvta.to.global.u64 	%rd122, %rd121;
	mov.b32 	%r63, 58;
	st.global.u32 	[%rd122+232], %r63;
	ld.global.u64 	%rd123, [%rd4];
	cvta.to.global.u64 	%rd124, %rd123;
	mov.b32 	%r64, 59;
	st.global.u32 	[%rd124+236], %r64;
	ld.global.u64 	%rd125, [%rd4];
	cvta.to.global.u64 	%rd126, %rd125;
	mov.b32 	%r65, 60;
	st.global.u32 	[%rd126+240], %r65;
	ld.global.u64 	%rd127, [%rd4];
	cvta.to.global.u64 	%rd128, %rd127;
	mov.b32 	%r66, 61;
	st.global.u32 	[%rd128+244], %r66;
	ld.global.u64 	%rd129, [%rd4];
	cvta.to.global.u64 	%rd130, %rd129;
	mov.b32 	%r67, 62;
	st.global.u32 	[%rd130+248], %r67;
	ld.global.u64 	%rd131, [%rd4];
	cvta.to.global.u64 	%rd132, %rd131;
	mov.b32 	%r68, 63;
	st.global.u32 	[%rd132+252], %r68;
	ld.global.u64 	%rd133, [%rd4];
	cvta.to.global.u64 	%rd134, %rd133;
	mov.b32 	%r69, 64;
	st.global.u32 	[%rd134+256], %r69;
	ld.global.u64 	%rd135, [%rd4];
	cvta.to.global.u64 	%rd136, %rd135;
	mov.b32 	%r70, 65;
	st.global.u32 	[%rd136+260], %r70;
	ld.global.u64 	%rd137, [%rd4];
	cvta.to.global.u64 	%rd138, %rd137;
	mov.b32 	%r71, 66;
	st.global.u32 	[%rd138+264], %r71;
	ld.global.u64 	%rd139, [%rd4];
	cvta.to.global.u64 	%rd140, %rd139;
	mov.b32 	%r72, 67;
	st.global.u32 	[%rd140+268], %r72;
	ld.global.u64 	%rd141, [%rd4];
	cvta.to.global.u64 	%rd142, %rd141;
	mov.b32 	%r73, 68;
	st.global.u32 	[%rd142+272], %r73;
	ld.global.u64 	%rd143, [%rd4];
	cvta.to.global.u64 	%rd144, %rd143;
	mov.b32 	%r74, 69;
	st.global.u32 	[%rd144+276], %r74;
	ld.global.u64 	%rd145, [%rd4];
	cvta.to.global.u64 	%rd146, %rd145;
	mov.b32 	%r75, 70;
	st.global.u32 	[%rd146+280], %r75;
	ld.global.u64 	%rd147, [%rd4];
	cvta.to.global.u64 	%rd148, %rd147;
	mov.b32 	%r76, 71;
	st.global.u32 	[%rd148+284], %r76;
	ld.global.u64 	%rd149, [%rd4];
	cvta.to.global.u64 	%rd150, %rd149;
	mov.b32 	%r77, 72;
	st.global.u32 	[%rd150+288], %r77;
	ld.global.u64 	%rd151, [%rd4];
	cvta.to.global.u64 	%rd152, %rd151;
	mov.b32 	%r78, 73;
	st.global.u32 	[%rd152+292], %r78;
	ld.global.u64 	%rd153, [%rd4];
	cvta.to.global.u64 	%rd154, %rd153;
	mov.b32 	%r79, 74;
	st.global.u32 	[%rd154+296], %r79;
	ld.global.u64 	%rd155, [%rd4];
	cvta.to.global.u64 	%rd156, %rd155;
	mov.b32 	%r80, 75;
	st.global.u32 	[%rd156+300], %r80;
	ld.global.u64 	%rd157, [%rd4];
	cvta.to.global.u64 	%rd158, %rd157;
	mov.b32 	%r81, 76;
	st.global.u32 	[%rd158+304], %r81;
	ld.global.u64 	%rd159, [%rd4];
	cvta.to.global.u64 	%rd160, %rd159;
	mov.b32 	%r82, 77;
	st.global.u32 	[%rd160+308], %r82;
	ld.global.u64 	%rd161, [%rd4];
	cvta.to.global.u64 	%rd162, %rd161;
	mov.b32 	%r83, 78;
	st.global.u32 	[%rd162+312], %r83;
	ld.global.u64 	%rd163, [%rd4];
	cvta.to.global.u64 	%rd164, %rd163;
	mov.b32 	%r84, 79;
	st.global.u32 	[%rd164+316], %r84;
	ld.global.u64 	%rd165, [%rd4];
	cvta.to.global.u64 	%rd166, %rd165;
	mov.b32 	%r85, 80;
	st.global.u32 	[%rd166+320], %r85;
	ld.global.u64 	%rd167, [%rd4];
	cvta.to.global.u64 	%rd168, %rd167;
	mov.b32 	%r86, 81;
	st.global.u32 	[%rd168+324], %r86;
	ld.global.u64 	%rd169, [%rd4];
	cvta.to.global.u64 	%rd170, %rd169;
	mov.b32 	%r87, 82;
	st.global.u32 	[%rd170+328], %r87;
	ld.global.u64 	%rd171, [%rd4];
	cvta.to.global.u64 	%rd172, %rd171;
	mov.b32 	%r88, 83;
	st.global.u32 	[%rd172+332], %r88;
	ld.global.u64 	%rd173, [%rd4];
	cvta.to.global.u64 	%rd174, %rd173;
	mov.b32 	%r89, 84;
	st.global.u32 	[%rd174+336], %r89;
	ld.global.u64 	%rd175, [%rd4];
	cvta.to.global.u64 	%rd176, %rd175;
	mov.b32 	%r90, 85;
	st.global.u32 	[%rd176+340], %r90;
	ld.global.u64 	%rd177, [%rd4];
	cvta.to.global.u64 	%rd178, %rd177;
	mov.b32 	%r91, 86;
	st.global.u32 	[%rd178+344], %r91;
	ld.global.u64 	%rd179, [%rd4];
	cvta.to.global.u64 	%rd180, %rd179;
	mov.b32 	%r92, 87;
	st.global.u32 	[%rd180+348], %r92;
	ld.global.u64 	%rd181, [%rd4];
	cvta.to.global.u64 	%rd182, %rd181;
	mov.b32 	%r93, 88;
	st.global.u32 	[%rd182+352], %r93;
	ld.global.u64 	%rd183, [%rd4];
	cvta.to.global.u64 	%rd184, %rd183;
	mov.b32 	%r94, 89;
	st.global.u32 	[%rd184+356], %r94;
	ld.global.u64 	%rd185, [%rd4];
	cvta.to.global.u64 	%rd186, %rd185;
	mov.b32 	%r95, 90;
	st.global.u32 	[%rd186+360], %r95;
	ld.global.u64 	%rd187, [%rd4];
	cvta.to.global.u64 	%rd188, %rd187;
	mov.b32 	%r96, 91;
	st.global.u32 	[%rd188+364], %r96;
	ld.global.u64 	%rd189, [%rd4];
	cvta.to.global.u64 	%rd190, %rd189;
	mov.b32 	%r97, 92;
	st.global.u32 	[%rd190+368], %r97;
	ld.global.u64 	%rd191, [%rd4];
	cvta.to.global.u64 	%rd192, %rd191;
	mov.b32 	%r98, 93;
	st.global.u32 	[%rd192+372], %r98;
	ld.global.u64 	%rd193, [%rd4];
	cvta.to.global.u64 	%rd194, %rd193;
	mov.b32 	%r99, 94;
	st.global.u32 	[%rd194+376], %r99;
	ld.global.u64 	%rd195, [%rd4];
	cvta.to.global.u64 	%rd196, %rd195;
	mov.b32 	%r100, 95;
	st.global.u32 	[%rd196+380], %r100;
	ld.global.u64 	%rd197, [%rd4];
	cvta.to.global.u64 	%rd198, %rd197;
	mov.b32 	%r101, 96;
	st.global.u32 	[%rd198+384], %r101;
	ld.global.u64 	%rd199, [%rd4];
	cvta.to.global.u64 	%rd200, %rd199;
	mov.b32 	%r102, 97;
	st.global.u32 	[%rd200+388], %r102;
	ld.global.u64 	%rd201, [%rd4];
	cvta.to.global.u64 	%rd202, %rd201;
	mov.b32 	%r103, 98;
	st.global.u32 	[%rd202+392], %r103;
	ld.global.u64 	%rd203, [%rd4];
	cvta.to.global.u64 	%rd204, %rd203;
	mov.b32 	%r104, 99;
	st.global.u32 	[%rd204+396], %r104;
	ld.global.u64 	%rd205, [%rd4];
	cvta.to.global.u64 	%rd206, %rd205;
	mov.b32 	%r105, 100;
	st.global.u32 	[%rd206+400], %r105;
	ld.global.u64 	%rd207, [%rd4];
	cvta.to.global.u64 	%rd208, %rd207;
	mov.b32 	%r106, 101;
	st.global.u32 	[%rd208+404], %r106;
	ld.global.u64 	%rd209, [%rd4];
	cvta.to.global.u64 	%rd210, %rd209;
	mov.b32 	%r107, 102;
	st.global.u32 	[%rd210+408], %r107;
	ld.global.u64 	%rd211, [%rd4];
	cvta.to.global.u64 	%rd212, %rd211;
	mov.b32 	%r108, 103;
	st.global.u32 	[%rd212+412], %r108;
	ld.global.u64 	%rd213, [%rd4];
	cvta.to.global.u64 	%rd214, %rd213;
	mov.b32 	%r109, 104;
	st.global.u32 	[%rd214+416], %r109;
	ld.global.u64 	%rd215, [%rd4];
	cvta.to.global.u64 	%rd216, %rd215;
	mov.b32 	%r110, 105;
	st.global.u32 	[%rd216+420], %r110;
	ld.global.u64 	%rd217, [%rd4];
	cvta.to.global.u64 	%rd218, %rd217;
	mov.b32 	%r111, 106;
	st.global.u32 	[%rd218+424], %r111;
	ld.global.u64 	%rd219, [%rd4];
	cvta.to.global.u64 	%rd220, %rd219;
	mov.b32 	%r112, 107;
	st.global.u32 	[%rd220+428], %r112;
	ld.global.u64 	%rd221, [%rd4];
	cvta.to.global.u64 	%rd222, %rd221;
	mov.b32 	%r113, 108;
	st.global.u32 	[%rd222+432], %r113;
	ld.global.u64 	%rd223, [%rd4];
	cvta.to.global.u64 	%rd224, %rd223;
	mov.b32 	%r114, 109;
	st.global.u32 	[%rd224+436], %r114;
	ld.global.u64 	%rd225, [%rd4];
	cvta.to.global.u64 	%rd226, %rd225;
	mov.b32 	%r115, 110;
	st.global.u32 	[%rd226+440], %r115;
	ld.global.u64 	%rd227, [%rd4];
	cvta.to.global.u64 	%rd228, %rd227;
	mov.b32 	%r116, 111;
	st.global.u32 	[%rd228+444], %r116;
	ld.global.u64 	%rd229, [%rd4];
	cvta.to.global.u64 	%rd230, %rd229;
	mov.b32 	%r117, 112;
	st.global.u32 	[%rd230+448], %r117;
	ld.global.u64 	%rd231, [%rd4];
	cvta.to.global.u64 	%rd232, %rd231;
	mov.b32 	%r118, 113;
	st.global.u32 	[%rd232+452], %r118;
	ld.global.u64 	%rd233, [%rd4];
	cvta.to.global.u64 	%rd234, %rd233;
	mov.b32 	%r119, 114;
	st.global.u32 	[%rd234+456], %r119;
	ld.global.u64 	%rd235, [%rd4];
	cvta.to.global.u64 	%rd236, %rd235;
	mov.b32 	%r120, 115;
	st.global.u32 	[%rd236+460], %r120;
	ld.global.u64 	%rd237, [%rd4];
	cvta.to.global.u64 	%rd238, %rd237;
	mov.b32 	%r121, 116;
	st.global.u32 	[%rd238+464], %r121;
	ld.global.u64 	%rd239, [%rd4];
	cvta.to.global.u64 	%rd240, %rd239;
	mov.b32 	%r122, 117;
	st.global.u32 	[%rd240+468], %r122;
	ld.global.u64 	%rd241, [%rd4];
	cvta.to.global.u64 	%rd242, %rd241;
	mov.b32 	%r123, 118;
	st.global.u32 	[%rd242+472], %r123;
	ld.global.u64 	%rd243, [%rd4];
	cvta.to.global.u64 	%rd244, %rd243;
	mov.b32 	%r124, 119;
	st.global.u32 	[%rd244+476], %r124;
	ld.global.u64 	%rd245, [%rd4];
	cvta.to.global.u64 	%rd246, %rd245;
	mov.b32 	%r125, 120;
	st.global.u32 	[%rd246+480], %r125;
	ld.global.u64 	%rd247, [%rd4];
	cvta.to.global.u64 	%rd248, %rd247;
	mov.b32 	%r126, 121;
	st.global.u32 	[%rd248+484], %r126;
	ld.global.u64 	%rd249, [%rd4];
	cvta.to.global.u64 	%rd250, %rd249;
	mov.b32 	%r127, 122;
	st.global.u32 	[%rd250+488], %r127;
	ld.global.u64 	%rd251, [%rd4];
	cvta.to.global.u64 	%rd252, %rd251;
	mov.b32 	%r128, 123;
	st.global.u32 	[%rd252+492], %r128;
	ld.global.u64 	%rd253, [%rd4];
	cvta.to.global.u64 	%rd254, %rd253;
	mov.b32 	%r129, 124;
	st.global.u32 	[%rd254+496], %r129;
	ld.global.u64 	%rd255, [%rd4];
	cvta.to.global.u64 	%rd256, %rd255;
	mov.b32 	%r130, 125;
	st.global.u32 	[%rd256+500], %r130;
	ld.global.u64 	%rd257, [%rd4];
	cvta.to.global.u64 	%rd258, %rd257;
	mov.b32 	%r131, 126;
	st.global.u32 	[%rd258+504], %r131;
	ld.global.u64 	%rd259, [%rd4];
	cvta.to.global.u64 	%rd260, %rd259;
	mov.b32 	%r132, 127;
	st.global.u32 	[%rd260+508], %r132;
	ld.global.u64 	%rd261, [%rd4];
	cvta.to.global.u64 	%rd262, %rd261;
	mov.b32 	%r133, 128;
	st.global.u32 	[%rd262+512], %r133;
	ld.global.u64 	%rd263, [%rd4];
	cvta.to.global.u64 	%rd264, %rd263;
	mov.b32 	%r134, 129;
	st.global.u32 	[%rd264+516], %r134;
	ld.global.u64 	%rd265, [%rd4];
	cvta.to.global.u64 	%rd266, %rd265;
	mov.b32 	%r135, 130;
	st.global.u32 	[%rd266+520], %r135;
	ld.global.u64 	%rd267, [%rd4];
	cvta.to.global.u64 	%rd268, %rd267;
	mov.b32 	%r136, 131;
	st.global.u32 	[%rd268+524], %r136;
	ld.global.u64 	%rd269, [%rd4];
	cvta.to.global.u64 	%rd270, %rd269;
	mov.b32 	%r137, 132;
	st.global.u32 	[%rd270+528], %r137;
	ld.global.u64 	%rd271, [%rd4];
	cvta.to.global.u64 	%rd272, %rd271;
	mov.b32 	%r138, 133;
	st.global.u32 	[%rd272+532], %r138;
	ld.global.u64 	%rd273, [%rd4];
	cvta.to.global.u64 	%rd274, %rd273;
	mov.b32 	%r139, 134;
	st.global.u32 	[%rd274+536], %r139;
	ld.global.u64 	%rd275, [%rd4];
	cvta.to.global.u64 	%rd276, %rd275;
	mov.b32 	%r140, 135;
	st.global.u32 	[%rd276+540], %r140;
	ld.global.u64 	%rd277, [%rd4];
	cvta.to.global.u64 	%rd278, %rd277;
	mov.b32 	%r141, 136;
	st.global.u32 	[%rd278+544], %r141;
	ld.global.u64 	%rd279, [%rd4];
	cvta.to.global.u64 	%rd280, %rd279;
	mov.b32 	%r142, 137;
	st.global.u32 	[%rd280+548], %r142;
	ld.global.u64 	%rd281, [%rd4];
	cvta.to.global.u64 	%rd282, %rd281;
	mov.b32 	%r143, 138;
	st.global.u32 	[%rd282+552], %r143;
	ld.global.u64 	%rd283, [%rd4];
	cvta.to.global.u64 	%rd284, %rd283;
	mov.b32 	%r144, 139;
	st.global.u32 	[%rd284+556], %r144;
	ld.global.u64 	%rd285, [%rd4];
	cvta.to.global.u64 	%rd286, %rd285;
	mov.b32 	%r145, 140;
	st.global.u32 	[%rd286+560], %r145;
	ld.global.u64 	%rd287, [%rd4];
	cvta.to.global.u64 	%rd288, %rd287;
	mov.b32 	%r146, 141;
	st.global.u32 	[%rd288+564], %r146;
	ld.global.u64 	%rd289, [%rd4];
	cvta.to.global.u64 	%rd290, %rd289;
	mov.b32 	%r147, 142;
	st.global.u32 	[%rd290+568], %r147;
	ld.global.u64 	%rd291, [%rd4];
	cvta.to.global.u64 	%rd292, %rd291;
	mov.b32 	%r148, 143;
	st.global.u32 	[%rd292+572], %r148;
	ld.global.u64 	%rd293, [%rd4];
	cvta.to.global.u64 	%rd294, %rd293;
	mov.b32 	%r149, 144;
	st.global.u32 	[%rd294+576], %r149;
	ld.global.u64 	%rd295, [%rd4];
	cvta.to.global.u64 	%rd296, %rd295;
	mov.b32 	%r150, 145;
	st.global.u32 	[%rd296+580], %r150;
	ld.global.u64 	%rd297, [%rd4];
	cvta.to.global.u64 	%rd298, %rd297;
	mov.b32 	%r151, 146;
	st.global.u32 	[%rd298+584], %r151;
	ld.global.u64 	%rd299, [%rd4];
	cvta.to.global.u64 	%rd300, %rd299;
	mov.b32 	%r152, 147;
	st.global.u32 	[%rd300+588], %r152;
	ld.global.u64 	%rd301, [%rd4];
	cvta.to.global.u64 	%rd302, %rd301;
	mov.b32 	%r153, 148;
	st.global.u32 	[%rd302+592], %r153;
	ld.global.u64 	%rd303, [%rd4];
	cvta.to.global.u64 	%rd304, %rd303;
	mov.b32 	%r154, 149;
	st.global.u32 	[%rd304+596], %r154;
	ld.global.u64 	%rd305, [%rd4];
	cvta.to.global.u64 	%rd306, %rd305;
	mov.b32 	%r155, 150;
	st.global.u32 	[%rd306+600], %r155;
	ld.global.u64 	%rd307, [%rd4];
	cvta.to.global.u64 	%rd308, %rd307;
	mov.b32 	%r156, 151;
	st.global.u32 	[%rd308+604], %r156;
	ld.global.u64 	%rd309, [%rd4];
	cvta.to.global.u64 	%rd310, %rd309;
	mov.b32 	%r157, 152;
	st.global.u32 	[%rd310+608], %r157;
	ld.global.u64 	%rd311, [%rd4];
	cvta.to.global.u64 	%rd312, %rd311;
	mov.b32 	%r158, 153;
	st.global.u32 	[%rd312+612], %r158;
	ld.global.u64 	%rd313, [%rd4];
	cvta.to.global.u64 	%rd314, %rd313;
	mov.b32 	%r159, 154;
	st.global.u32 	[%rd314+616], %r159;
	ld.global.u64 	%rd315, [%rd4];
	cvta.to.global.u64 	%rd316, %rd315;
	mov.b32 	%r160, 155;
	st.global.u32 	[%rd316+620], %r160;
	ld.global.u64 	%rd317, [%rd4];
	cvta.to.global.u64 	%rd318, %rd317;
	mov.b32 	%r161, 156;
	st.global.u32 	[%rd318+624], %r161;
	ld.global.u64 	%rd319, [%rd4];
	cvta.to.global.u64 	%rd320, %rd319;
	mov.b32 	%r162, 157;
	st.global.u32 	[%rd320+628], %r162;
	ld.global.u64 	%rd321, [%rd4];
	cvta.to.global.u64 	%rd322, %rd321;
	mov.b32 	%r163, 158;
	st.global.u32 	[%rd322+632], %r163;
	ld.global.u64 	%rd323, [%rd4];
	cvta.to.global.u64 	%rd324, %rd323;
	mov.b32 	%r164, 159;
	st.global.u32 	[%rd324+636], %r164;
	ld.global.u64 	%rd325, [%rd4];
	cvta.to.global.u64 	%rd326, %rd325;
	mov.b32 	%r165, 160;
	st.global.u32 	[%rd326+640], %r165;
	ld.global.u64 	%rd327, [%rd4];
	cvta.to.global.u64 	%rd328, %rd327;
	mov.b32 	%r166, 161;
	st.global.u32 	[%rd328+644], %r166;
	ld.global.u64 	%rd329, [%rd4];
	cvta.to.global.u64 	%rd330, %rd329;
	mov.b32 	%r167, 162;
	st.global.u32 	[%rd330+648], %r167;
	ld.global.u64 	%rd331, [%rd4];
	cvta.to.global.u64 	%rd332, %rd331;
	mov.b32 	%r168, 163;
	st.global.u32 	[%rd332+652], %r168;
	ld.global.u64 	%rd333, [%rd4];
	cvta.to.global.u64 	%rd334, %rd333;
	mov.b32 	%r169, 164;
	st.global.u32 	[%rd334+656], %r169;
	ld.global.u64 	%rd335, [%rd4];
	cvta.to.global.u64 	%rd336, %rd335;
	mov.b32 	%r170, 165;
	st.global.u32 	[%rd336+660], %r170;
	ld.global.u64 	%rd337, [%rd4];
	cvta.to.global.u64 	%rd338, %rd337;
	mov.b32 	%r171, 166;
	st.global.u32 	[%rd338+664], %r171;
	ld.global.u64 	%rd339, [%rd4];
	cvta.to.global.u64 	%rd340, %rd339;
	mov.b32 	%r172, 167;
	st.global.u32 	[%rd340+668], %r172;
	ld.global.u64 	%rd341, [%rd4];
	cvta.to.global.u64 	%rd342, %rd341;
	mov.b32 	%r173, 168;
	st.global.u32 	[%rd342+672], %r173;
	ld.global.u64 	%rd343, [%rd4];
	cvta.to.global.u64 	%rd344, %rd343;
	mov.b32 	%r174, 169;
	st.global.u32 	[%rd344+676], %r174;
	ld.global.u64 	%rd345, [%rd4];
	cvta.to.global.u64 	%rd346, %rd345;
	mov.b32 	%r175, 170;
	st.global.u32 	[%rd346+680], %r175;
	ld.global.u64 	%rd347, [%rd4];
	cvta.to.global.u64 	%rd348, %rd347;
	mov.b32 	%r176, 171;
	st.global.u32 	[%rd348+684], %r176;
	ld.global.u64 	%rd349, [%rd4];
	cvta.to.global.u64 	%rd350, %rd349;
	mov.b32 	%r177, 172;
	st.global.u32 	[%rd350+688], %r177;
	ld.global.u64 	%rd351, [%rd4];
	cvta.to.global.u64 	%rd352, %rd351;
	mov.b32 	%r178, 173;
	st.global.u32 	[%rd352+692], %r178;
	ld.global.u64 	%rd353, [%rd4];
	cvta.to.global.u64 	%rd354, %rd353;
	mov.b32 	%r179, 174;
	st.global.u32 	[%rd354+696], %r179;
	ld.global.u64 	%rd355, [%rd4];
	cvta.to.global.u64 	%rd356, %rd355;
	mov.b32 	%r180, 175;
	st.global.u32 	[%rd356+700], %r180;
	ld.global.u64 	%rd357, [%rd4];
	cvta.to.global.u64 	%rd358, %rd357;
	mov.b32 	%r181, 176;
	st.global.u32 	[%rd358+704], %r181;
	ld.global.u64 	%rd359, [%rd4];
	cvta.to.global.u64 	%rd360, %rd359;
	mov.b32 	%r182, 177;
	st.global.u32 	[%rd360+708], %r182;
	ld.global.u64 	%rd361, [%rd4];
	cvta.to.global.u64 	%rd362, %rd361;
	mov.b32 	%r183, 178;
	st.global.u32 	[%rd362+712], %r183;
	ld.global.u64 	%rd363, [%rd4];
	cvta.to.global.u64 	%rd364, %rd363;
	mov.b32 	%r184, 179;
	st.global.u32 	[%rd364+716], %r184;
	ld.global.u64 	%rd365, [%rd4];
	cvta.to.global.u64 	%rd366, %rd365;
	mov.b32 	%r185, 180;
	st.global.u32 	[%rd366+720], %r185;
	ld.global.u64 	%rd367, [%rd4];
	cvta.to.global.u64 	%rd368, %rd367;
	mov.b32 	%r186, 181;
	st.global.u32 	[%rd368+724], %r186;
	ld.global.u64 	%rd369, [%rd4];
	cvta.to.global.u64 	%rd370, %rd369;
	mov.b32 	%r187, 182;
	st.global.u32 	[%rd370+728], %r187;
	ld.global.u64 	%rd371, [%rd4];
	cvta.to.global.u64 	%rd372, %rd371;
	mov.b32 	%r188, 183;
	st.global.u32 	[%rd372+732], %r188;
	ld.global.u64 	%rd373, [%rd4];
	cvta.to.global.u64 	%rd374, %rd373;
	mov.b32 	%r189, 184;
	st.global.u32 	[%rd374+736], %r189;
	ld.global.u64 	%rd375, [%rd4];
	cvta.to.global.u64 	%rd376, %rd375;
	mov.b32 	%r190, 185;
	st.global.u32 	[%rd376+740], %r190;
	ld.global.u64 	%rd377, [%rd4];
	cvta.to.global.u64 	%rd378, %rd377;
	mov.b32 	%r191, 186;
	st.global.u32 	[%rd378+744], %r191;
	ld.global.u64 	%rd379, [%rd4];
	cvta.to.global.u64 	%rd380, %rd379;
	mov.b32 	%r192, 187;
	st.global.u32 	[%rd380+748], %r192;
	ld.global.u64 	%rd381, [%rd4];
	cvta.to.global.u64 	%rd382, %rd381;
	mov.b32 	%r193, 188;
	st.global.u32 	[%rd382+752], %r193;
	ld.global.u64 	%rd383, [%rd4];
	cvta.to.global.u64 	%rd384, %rd383;
	mov.b32 	%r194, 189;
	st.global.u32 	[%rd384+756], %r194;
	ld.global.u64 	%rd385, [%rd4];
	cvta.to.global.u64 	%rd386, %rd385;
	mov.b32 	%r195, 190;
	st.global.u32 	[%rd386+760], %r195;
	ld.global.u64 	%rd387, [%rd4];
	cvta.to.global.u64 	%rd388, %rd387;
	mov.b32 	%r196, 191;
	st.global.u32 	[%rd388+764], %r196;
	ld.global.u64 	%rd389, [%rd4];
	cvta.to.global.u64 	%rd390, %rd389;
	mov.b32 	%r197, 192;
	st.global.u32 	[%rd390+768], %r197;
	ld.global.u64 	%rd391, [%rd4];
	cvta.to.global.u64 	%rd392, %rd391;
	mov.b32 	%r198, 193;
	st.global.u32 	[%rd392+772], %r198;
	ld.global.u64 	%rd393, [%rd4];
	cvta.to.global.u64 	%rd394, %rd393;
	mov.b32 	%r199, 194;
	st.global.u32 	[%rd394+776], %r199;
	ld.global.u64 	%rd395, [%rd4];
	cvta.to.global.u64 	%rd396, %rd395;
	mov.b32 	%r200, 195;
	st.global.u32 	[%rd396+780], %r200;
	ld.global.u64 	%rd397, [%rd4];
	cvta.to.global.u64 	%rd398, %rd397;
	mov.b32 	%r201, 196;
	st.global.u32 	[%rd398+784], %r201;
	ld.global.u64 	%rd399, [%rd4];
	cvta.to.global.u64 	%rd400, %rd399;
	mov.b32 	%r202, 197;
	st.global.u32 	[%rd400+788], %r202;
	ld.global.u64 	%rd401, [%rd4];
	cvta.to.global.u64 	%rd402, %rd401;
	mov.b32 	%r203, 198;
	st.global.u32 	[%rd402+792], %r203;
	ld.global.u64 	%rd403, [%rd4];
	cvta.to.global.u64 	%rd404, %rd403;
	mov.b32 	%r204, 199;
	st.global.u32 	[%rd404+796], %r204;
	ld.global.u64 	%rd405, [%rd4];
	cvta.to.global.u64 	%rd406, %rd405;
	mov.b32 	%r205, 200;
	st.global.u32 	[%rd406+800], %r205;
	ld.global.u64 	%rd407, [%rd4];
	cvta.to.global.u64 	%rd408, %rd407;
	mov.b32 	%r206, 201;
	st.global.u32 	[%rd408+804], %r206;
	ld.global.u64 	%rd409, [%rd4];
	cvta.to.global.u64 	%rd410, %rd409;
	mov.b32 	%r207, 202;
	st.global.u32 	[%rd410+808], %r207;
	ld.global.u64 	%rd411, [%rd4];
	cvta.to.global.u64 	%rd412, %rd411;
	mov.b32 	%r208, 203;
	st.global.u32 	[%rd412+812], %r208;
	ld.global.u64 	%rd413, [%rd4];
	cvta.to.global.u64 	%rd414, %rd413;
	mov.b32 	%r209, 204;
	st.global.u32 	[%rd414+816], %r209;
	ld.global.u64 	%rd415, [%rd4];
	cvta.to.global.u64 	%rd416, %rd415;
	mov.b32 	%r210, 205;
	st.global.u32 	[%rd416+820], %r210;
	ld.global.u64 	%rd417, [%rd4];
	cvta.to.global.u64 	%rd418, %rd417;
	mov.b32 	%r211, 206;
	st.global.u32 	[%rd418+824], %r211;
	ld.global.u64 	%rd419, [%rd4];
	cvta.to.global.u64 	%rd420, %rd419;
	mov.b32 	%r212, 207;
	st.global.u32 	[%rd420+828], %r212;
	ld.global.u64 	%rd421, [%rd4];
	cvta.to.global.u64 	%rd422, %rd421;
	mov.b32 	%r213, 208;
	st.global.u32 	[%rd422+832], %r213;
	ld.global.u64 	%rd423, [%rd4];
	cvta.to.global.u64 	%rd424, %rd423;
	mov.b32 	%r214, 209;
	st.global.u32 	[%rd424+836], %r214;
	ld.global.u64 	%rd425, [%rd4];
	cvta.to.global.u64 	%rd426, %rd425;
	mov.b32 	%r215, 210;
	st.global.u32 	[%rd426+840], %r215;
	ld.global.u64 	%rd427, [%rd4];
	cvta.to.global.u64 	%rd428, %rd427;
	mov.b32 	%r216, 211;
	st.global.u32 	[%rd428+844], %r216;
	ld.global.u64 	%rd429, [%rd4];
	cvta.to.global.u64 	%rd430, %rd429;
	mov.b32 	%r217, 212;
	st.global.u32 	[%rd430+848], %r217;
	ld.global.u64 	%rd431, [%rd4];
	cvta.to.global.u64 	%rd432, %rd431;
	mov.b32 	%r218, 213;
	st.global.u32 	[%rd432+852], %r218;
	ld.global.u64 	%rd433, [%rd4];
	cvta.to.global.u64 	%rd434, %rd433;
	mov.b32 	%r219, 214;
	st.global.u32 	[%rd434+856], %r219;
	ld.global.u64 	%rd435, [%rd4];
	cvta.to.global.u64 	%rd436, %rd435;
	mov.b32 	%r220, 215;
	st.global.u32 	[%rd436+860], %r220;
	ld.global.u64 	%rd437, [%rd4];
	cvta.to.global.u64 	%rd438, %rd437;
	mov.b32 	%r221, 216;
	st.global.u32 	[%rd438+864], %r221;
	ld.global.u64 	%rd439, [%rd4];
	cvta.to.global.u64 	%rd440, %rd439;
	mov.b32 	%r222, 217;
	st.global.u32 	[%rd440+868], %r222;
	ld.global.u64 	%rd441, [%rd4];
	cvta.to.global.u64 	%rd442, %rd441;
	mov.b32 	%r223, 218;
	st.global.u32 	[%rd442+872], %r223;
	ld.global.u64 	%rd443, [%rd4];
	cvta.to.global.u64 	%rd444, %rd443;
	mov.b32 	%r224, 219;
	st.global.u32 	[%rd444+876], %r224;
	ld.global.u64 	%rd445, [%rd4];
	cvta.to.global.u64 	%rd446, %rd445;
	mov.b32 	%r225, 220;
	st.global.u32 	[%rd446+880], %r225;
	ld.global.u64 	%rd447, [%rd4];
	cvta.to.global.u64 	%rd448, %rd447;
	mov.b32 	%r226, 221;
	st.global.u32 	[%rd448+884], %r226;
	ld.global.u64 	%rd449, [%rd4];
	cvta.to.global.u64 	%rd450, %rd449;
	mov.b32 	%r227, 222;
	st.global.u32 	[%rd450+888], %r227;
	ld.global.u64 	%rd451, [%rd4];
	cvta.to.global.u64 	%rd452, %rd451;
	mov.b32 	%r228, 223;
	st.global.u32 	[%rd452+892], %r228;
	ld.global.u64 	%rd453, [%rd4];
	cvta.to.global.u64 	%rd454, %rd453;
	mov.b32 	%r229, 224;
	st.global.u32 	[%rd454+896], %r229;
	ld.global.u64 	%rd455, [%rd4];
	cvta.to.global.u64 	%rd456, %rd455;
	mov.b32 	%r230, 225;
	st.global.u32 	[%rd456+900], %r230;
	ld.global.u64 	%rd457, [%rd4];
	cvta.to.global.u64 	%rd458, %rd457;
	mov.b32 	%r231, 226;
	st.global.u32 	[%rd458+904], %r231;
	ld.global.u64 	%rd459, [%rd4];
	cvta.to.global.u64 	%rd460, %rd459;
	mov.b32 	%r232, 227;
	st.global.u32 	[%rd460+908], %r232;
	ld.global.u64 	%rd461, [%rd4];
	cvta.to.global.u64 	%rd462, %rd461;
	mov.b32 	%r233, 228;
	st.global.u32 	[%rd462+912], %r233;
	ld.global.u64 	%rd463, [%rd4];
	cvta.to.global.u64 	%rd464, %rd463;
	mov.b32 	%r234, 229;
	st.global.u32 	[%rd464+916], %r234;
	ld.global.u64 	%rd465, [%rd4];
	cvta.to.global.u64 	%rd466, %rd465;
	mov.b32 	%r235, 230;
	st.global.u32 	[%rd466+920], %r235;
	ld.global.u64 	%rd467, [%rd4];
	cvta.to.global.u64 	%rd468, %rd467;
	mov.b32 	%r236, 231;
	st.global.u32 	[%rd468+924], %r236;
	ld.global.u64 	%rd469, [%rd4];
	cvta.to.global.u64 	%rd470, %rd469;
	mov.b32 	%r237, 232;
	st.global.u32 	[%rd470+928], %r237;
	ld.global.u64 	%rd471, [%rd4];
	cvta.to.global.u64 	%rd472, %rd471;
	mov.b32 	%r238, 233;
	st.global.u32 	[%rd472+932], %r238;
	ld.global.u64 	%rd473, [%rd4];
	cvta.to.global.u64 	%rd474, %rd473;
	mov.b32 	%r239, 234;
	st.global.u32 	[%rd474+936], %r239;
	ld.global.u64 	%rd475, [%rd4];
	cvta.to.global.u64 	%rd476, %rd475;
	mov.b32 	%r240, 235;
	st.global.u32 	[%rd476+940], %r240;
	ld.global.u64 	%rd477, [%rd4];
	cvta.to.global.u64 	%rd478, %rd477;
	mov.b32 	%r241, 236;
	st.global.u32 	[%rd478+944], %r241;
	ld.global.u64 	%rd479, [%rd4];
	cvta.to.global.u64 	%rd480, %rd479;
	mov.b32 	%r242, 237;
	st.global.u32 	[%rd480+948], %r242;
	ld.global.u64 	%rd481, [%rd4];
	cvta.to.global.u64 	%rd482, %rd481;
	mov.b32 	%r243, 238;
	st.global.u32 	[%rd482+952], %r243;
	ld.global.u64 	%rd483, [%rd4];
	cvta.to.global.u64 	%rd484, %rd483;
	mov.b32 	%r244, 239;
	st.global.u32 	[%rd484+956], %r244;
	ld.global.u64 	%rd485, [%rd4];
	cvta.to.global.u64 	%rd486, %rd485;
	mov.b32 	%r245, 240;
	st.global.u32 	[%rd486+960], %r245;
	ld.global.u64 	%rd487, [%rd4];
	cvta.to.global.u64 	%rd488, %rd487;
	mov.b32 	%r246, 241;
	st.global.u32 	[%rd488+964], %r246;
	ld.global.u64 	%rd489, [%rd4];
	cvta.to.global.u64 	%rd490, %rd489;
	mov.b32 	%r247, 242;
	st.global.u32 	[%rd490+968], %r247;
	ld.global.u64 	%rd491, [%rd4];
	cvta.to.global.u64 	%rd492, %rd491;
	mov.b32 	%r248, 243;
	st.global.u32 	[%rd492+972], %r248;
	ld.global.u64 	%rd493, [%rd4];
	cvta.to.global.u64 	%rd494, %rd493;
	mov.b32 	%r249, 244;
	st.global.u32 	[%rd494+976], %r249;
	ld.global.u64 	%rd495, [%rd4];
	cvta.to.global.u64 	%rd496, %rd495;
	mov.b32 	%r250, 245;
	st.global.u32 	[%rd496+980], %r250;
	ld.global.u64 	%rd497, [%rd4];
	cvta.to.global.u64 	%rd498, %rd497;
	mov.b32 	%r251, 246;
	st.global.u32 	[%rd498+984], %r251;
	ld.global.u64 	%rd499, [%rd4];
	cvta.to.global.u64 	%rd500, %rd499;
	mov.b32 	%r252, 247;
	st.global.u32 	[%rd500+988], %r252;
	ld.global.u64 	%rd501, [%rd4];
	cvta.to.global.u64 	%rd502, %rd501;
	mov.b32 	%r253, 248;
	st.global.u32 	[%rd502+992], %r253;
	ld.global.u64 	%rd503, [%rd4];
	cvta.to.global.u64 	%rd504, %rd503;
	mov.b32 	%r254, 249;
	st.global.u32 	[%rd504+996], %r254;
	ld.global.u64 	%rd505, [%rd4];
	cvta.to.global.u64 	%rd506, %rd505;
	mov.b32 	%r255, 250;
	st.global.u32 	[%rd506+1000], %r255;
	ld.global.u64 	%rd507, [%rd4];
	cvta.to.global.u64 	%rd508, %rd507;
	mov.b32 	%r256, 251;
	st.global.u32 	[%rd508+1004], %r256;
	ld.global.u64 	%rd509, [%rd4];
	cvta.to.global.u64 	%rd510, %rd509;
	mov.b32 	%r257, 252;
	st.global.u32 	[%rd510+1008], %r257;
	ld.global.u64 	%rd511, [%rd4];
	cvta.to.global.u64 	%rd512, %rd511;
	mov.b32 	%r258, 253;
	st.global.u32 	[%rd512+1012], %r258;
	ld.global.u64 	%rd513, [%rd4];
	cvta.to.global.u64 	%rd514, %rd513;
	mov.b32 	%r259, 254;
	st.global.u32 	[%rd514+1016], %r259;
	ld.global.u64 	%rd515, [%rd4];
	cvta.to.global.u64 	%rd516, %rd515;
	mov.b32 	%r260, 255;
	st.global.u32 	[%rd516+1020], %r260;
	ret;

}
	// .globl	_Z4freePPi
.visible .entry _Z4freePPi(
	.param .u64 .ptr .align 1 _Z4freePPi_param_0
)
{
	.reg .b32 	%r<5>;
	.reg .b64 	%rd<6>;

	ld.param.u64 	%rd1, [_Z4freePPi_param_0];
	cvta.to.global.u64 	%rd2, %rd1;
	mov.u32 	%r1, %ctaid.x;
	mov.u32 	%r2, %ntid.x;
	mov.u32 	%r3, %tid.x;
	mad.lo.s32 	%r4, %r1, %r2, %r3;
	mul.wide.u32 	%rd3, %r4, 8;
	add.s64 	%rd4, %rd2, %rd3;
	ld.global.u64 	%rd5, [%rd4];
	{ // callseq 1, 0
	.param .b64 param0;
	st.param.b64 	[param0], %rd5;
	call.uni 
	free, 
	(
	param0
	);
	} // callseq 1
	ret;

}


// ===== COMPILED SASS (sm_100) =====

	.target	sm_100

	.elftype	@"ET_EXEC"


//--------------------- .note.nv.tkinfo           --------------------------
	.section	.note.nv.tkinfo,"",@"SHT_NOTE"
	.sectionflags	@"SHF_NOTE_NV_TKINFO"
	.tkinfo
        /*0018*/ 	.word	0x00000002
        /*0030*/ 	.string	""
        /*0030*/ 	.string	"ptxas"
        /*0030*/ 	.string	"Cuda compilation tools, release 13.0, V13.0.88"
        /*0030*/ 	.string	"Build cuda_13.0.r13.0/compiler.36424714_0"
        /*0030*/ 	.string	"-arch sm_100 -m 64 "



//--------------------- .note.nv.cuinfo           --------------------------
	.section	.note.nv.cuinfo,"",@"SHT_NOTE"
	.sectionflags	@"SHF_NOTE_NV_CUINFO"
        /*0018*/ 	.short	0x0002
        /*001a*/ 	.short	0x0064
        /*001c*/ 	.short	0x0082
	.zero		2


//--------------------- .nv.info                  --------------------------
	.section	.nv.info,"",@"SHT_CUDA_INFO"
	.align	4


	//----- nvinfo : EIATTR_REGCOUNT
	.align		4
        /*0000*/ 	.byte	0x04, 0x2f
        /*0002*/ 	.short	(.L_1 - .L_0)
	.align		4
.L_0:
        /*0004*/ 	.word	index@(_Z5allocPPi)
        /*0008*/ 	.word	0x00000018


	//----- nvinfo : EIATTR_FRAME_SIZE
	.align		4
.L_1:
        /*000c*/ 	.byte	0x04, 0x11
        /*000e*/ 	.short	(.L_3 - .L_2)
	.align		4
.L_2:
        /*0010*/ 	.word	index@(_Z5allocPPi)
        /*0014*/ 	.word	0x00000000


	//----- nvinfo : EIATTR_REGCOUNT
	.align		4
.L_3:
        /*0018*/ 	.byte	0x04, 0x2f
        /*001a*/ 	.short	(.L_5 - .L_4)
	.align		4
.L_4:
        /*001c*/ 	.word	index@(_Z4fillPPi)
        /*0020*/ 	.word	0x00000018


	//----- nvinfo : EIATTR_FRAME_SIZE
	.align		4
.L_5:
        /*0024*/ 	.byte	0x04, 0x11
        /*0026*/ 	.short	(.L_7 - .L_6)
	.align		4
.L_6:
        /*0028*/ 	.word	index@(_Z4fillPPi)
        /*002c*/ 	.word	0x00000000


	//----- nvinfo : EIATTR_REGCOUNT
	.align		4
.L_7:
        /*0030*/ 	.byte	0x04, 0x2f
        /*0032*/ 	.short	(.L_9 - .L_8)
	.align		4
.L_8:
        /*0034*/ 	.word	index@(_Z4freePPi)
        /*0038*/ 	.word	0x00000018


	//----- nvinfo : EIATTR_FRAME_SIZE
	.align		4
.L_9:
        /*003c*/ 	.byte	0x04, 0x11
        /*003e*/ 	.short	(.L_11 - .L_10)
	.align		4
.L_10:
        /*0040*/ 	.word	index@(_Z4freePPi)
        /*0044*/ 	.word	0x00000000


	//----- nvinfo : EIATTR_MIN_STACK_SIZE
	.align		4
.L_11:
        /*0048*/ 	.byte	0x04, 0x12
        /*004a*/ 	.short	(.L_13 - .L_12)
	.align		4
.L_12:
        /*004c*/ 	.word	index@(_Z4freePPi)
        /*0050*/ 	.word	0x00000000


	//----- nvinfo : EIATTR_MIN_STACK_SIZE
	.align		4
.L_13:
        /*0054*/ 	.byte	0x04, 0x12
        /*0056*/ 	.short	(.L_15 - .L_14)
	.align		4
.L_14:
        /*0058*/ 	.word	index@(_Z4fillPPi)
        /*005c*/ 	.word	0x00000000


	//----- nvinfo : EIATTR_MIN_STACK_SIZE
	.align		4
.L_15:
        /*0060*/ 	.byte	0x04, 0x12
        /*0062*/ 	.short	(.L_17 - .L_16)
	.align		4
.L_16:
        /*0064*/ 	.word	index@(_Z5allocPPi)
        /*0068*/ 	.word	0x00000000
.L_17:


//--------------------- .nv.compat                --------------------------
	.section	.nv.compat,"",@"SHT_CUDA_COMPAT_INFO"
	.align	4
        /*0000*/ 	.byte	0x02, 0x09, 0x00, 0x00, 0x02, 0x02, 0x01, 0x00, 0x02, 0x05, 0x05, 0x00, 0x03, 0x07, 0x01, 0x01
        /*0010*/ 	.byte	0x02, 0x03, 0x00, 0x00, 0x02, 0x06, 0x01, 0x00, 0x04, 0x0b, 0x08, 0x00, 0x09, 0x00, 0x00, 0x00
        /*0020*/ 	.byte	0x00, 0x00, 0x00, 0x00


//--------------------- .nv.info._Z4freePPi       --------------------------
	.section	.nv.info._Z4freePPi,"",@"SHT_CUDA_INFO"
	.sectionflags	@""
	.align	4


	//----- nvinfo : EIATTR_CUDA_API_VERSION
	.align		4
        /*0000*/ 	.byte	0x04, 0x37
        /*0002*/ 	.short	(.L_19 - .L_18)
.L_18:
        /*0004*/ 	.word	0x00000082


	//----- nvinfo : EIATTR_KPARAM_INFO
	.align		4
.L_19:
        /*0008*/ 	.byte	0x04, 0x17
        /*000a*/ 	.short	(.L_21 - .L_20)
.L_20:
        /*000c*/ 	.word	0x00000000
        /*0010*/ 	.short	0x0000
        /*0012*/ 	.short	0x0000
        /*0014*/ 	.byte	0x00, 0xf5, 0x21, 0x00


	//----- nvinfo : EIATTR_SPARSE_MMA_MASK
	.align		4
.L_21:
        /*0018*/ 	.byte	0x03, 0x50
        /*001a*/ 	.short	0x0000


	//----- nvinfo : EIATTR_MAXREG_COUNT
	.align		4
        /*001c*/ 	.byte	0x03, 0x1b
        /*001e*/ 	.short	0x00ff


	//----- nvinfo : EIATTR_EXTERNS
	.align		4
        /*0020*/ 	.byte	0x04, 0x0f
        /*0022*/ 	.short	(.L_23 - .L_22)


	//   ....[0]....
	.align		4
.L_22:
        /*0024*/ 	.word	index@(free)


	//----- nvinfo : EIATTR_MERCURY_ISA_VERSION
	.align		4
.L_23:
        /*0028*/ 	.byte	0x03, 0x5f
        /*002a*/ 	.short	0x0101


	//----- nvinfo : EIATTR_VRC_CTA_INIT_COUNT
	.align		4
        /*002c*/ 	.byte	0x02, 0x4a
	.zero		1
	.zero		1


	//----- nvinfo : EIATTR_SYSCALL_OFFSETS
	.align		4
        /*0030*/ 	.byte	0x04, 0x46
        /*0032*/ 	.short	(.L_25 - .L_24)


	//   ....[0]....
.L_24:
        /*0034*/ 	.word	0x000000c0


	//----- nvinfo : EIATTR_EXIT_INSTR_OFFSETS
	.align		4
.L_25:
        /*0038*/ 	.byte	0x04, 0x1c
        /*003a*/ 	.short	(.L_27 - .L_26)


	//   ....[0]....
.L_26:
        /*003c*/ 	.word	0x000000d0


	//----- nvinfo : EIATTR_CBANK_PARAM_SIZE
	.align		4
.L_27:
        /*0040*/ 	.byte	0x03, 0x19
        /*0042*/ 	.short	0x0008


	//----- nvinfo : EIATTR_PARAM_CBANK
	.align		4
        /*0044*/ 	.byte	0x04, 0x0a
        /*0046*/ 	.short	(.L_29 - .L_28)
	.align		4
.L_28:
        /*0048*/ 	.word	index@(.nv.constant0._Z4freePPi)
        /*004c*/ 	.short	0x0380
        /*004e*/ 	.short	0x0008


	//----- nvinfo : EIATTR_SW_WAR
	.align		4
.L_29:
        /*0050*/ 	.byte	0x04, 0x36
        /*0052*/ 	.short	(.L_31 - .L_30)
.L_30:
        /*0054*/ 	.word	0x00000008
.L_31:


//--------------------- .nv.info._Z4fillPPi       --------------------------
	.section	.nv.info._Z4fillPPi,"",@"SHT_CUDA_INFO"
	.sectionflags	@""
	.align	4


	//----- nvinfo : EIATTR_CUDA_API_VERSION
	.align		4
        /*0000*/ 	.byte	0x04, 0x37
        /*0002*/ 	.short	(.L_33 - .L_32)
.L_32:
        /*0004*/ 	.word	0x00000082


	//----- nvinfo : EIATTR_KPARAM_INFO
	.align		4
.L_33:
        /*0008*/ 	.byte	0x04, 0x17
        /*000a*/ 	.short	(.L_35 - .L_34)
.L_34:
        /*000c*/ 	.word	0x00000000
        /*0010*/ 	.short	0x0000
        /*0012*/ 	.short	0x0000
        /*0014*/ 	.byte	0x00, 0xf5, 0x21, 0x00


	//----- nvinfo : EIATTR_SPARSE_MMA_MASK
	.align		4
.L_35:
        /*0018*/ 	.byte	0x03, 0x50
        /*001a*/ 	.short	0x0000


	//----- nvinfo : EIATTR_MAXREG_COUNT
	.align		4
        /*001c*/ 	.byte	0x03, 0x1b
        /*001e*/ 	.short	0x00ff


	//----- nvinfo : EIATTR_MERCURY_ISA_VERSION
	.align		4
        /*0020*/ 	.byte	0x03, 0x5f
        /*0022*/ 	.short	0x0101


	//----- nvinfo : EIATTR_VRC_CTA_INIT_COUNT
	.align		4
        /*0024*/ 	.byte	0x02, 0x4a
	.zero		1
	.zero		1


	//----- nvinfo : EIATTR_EXIT_INSTR_OFFSETS
	.align		4
        /*0028*/ 	.byte	0x04, 0x1c
        /*002a*/ 	.short	(.L_37 - .L_36)


	//   ....[0]....
.L_36:
        /*002c*/ 	.word	0x00003070


	//----- nvinfo : EIATTR_CBANK_PARAM_SIZE
	.align		4
.L_37:
        /*0030*/ 	.byte	0x03, 0x19
        /*0032*/ 	.short	0x0008


	//----- nvinfo : EIATTR_PARAM_CBANK
	.align		4
        /*0034*/ 	.byte	0x04, 0x0a
        /*0036*/ 	.short	(.L_39 - .L_38)
	.align		4
.L_38:
        /*0038*/ 	.word	index@(.nv.constant0._Z4fillPPi)
        /*003c*/ 	.short	0x0380
        /*003e*/ 	.short	0x0008


	//----- nvinfo : EIATTR_SW_WAR
	.align		4
.L_39:
        /*0040*/ 	.byte	0x04, 0x36
        /*0042*/ 	.short	(.L_41 - .L_40)
.L_40:
        /*0044*/ 	.word	0x00000008
.L_41:


//--------------------- .nv.info._Z5allocPPi      --------------------------
	.section	.nv.info._Z5allocPPi,"",@"SHT_CUDA_INFO"
	.sectionflags	@""
	.align	4


	//----- nvinfo : EIATTR_CUDA_API_VERSION
	.align		4
        /*0000*/ 	.byte	0x04, 0x37
        /*0002*/ 	.short	(.L_43 - .L_42)
.L_42:
        /*0004*/ 	.word	0x00000082


	//----- nvinfo : EIATTR_KPARAM_INFO
	.align		4
.L_43:
        /*0008*/ 	.byte	0x04, 0x17
        /*000a*/ 	.short	(.L_45 - .L_44)
.L_44:
        /*000c*/ 	.word	0x00000000
        /*0010*/ 	.short	0x0000
        /*0012*/ 	.short	0x0000
        /*0014*/ 	.byte	0x00, 0xf5, 0x21, 0x00


	//----- nvinfo : EIATTR_SPARSE_MMA_MASK
	.align		4
.L_45:
        /*0018*/ 	.byte	0x03, 0x50
        /*001a*/ 	.short	0x0000


	//----- nvinfo : EIATTR_MAXREG_COUNT
	.align		4
        /*001c*/ 	.byte	0x03, 0x1b
        /*001e*/ 	.short	0x00ff


	//----- nvinfo : EIATTR_EXTERNS
	.align		4
        /*0020*/ 	.byte	0x04, 0x0f
        /*0022*/ 	.short	(.L_47 - .L_46)


	//   ....[0]....
	.align		4
.L_46:
        /*0024*/ 	.word	index@(malloc)


	//----- nvinfo : EIATTR_MERCURY_ISA_VERSION
	.align		4
.L_47:
        /*0028*/ 	.byte	0x03, 0x5f
        /*002a*/ 	.short	0x0101


	//----- nvinfo : EIATTR_VRC_CTA_INIT_COUNT
	.align		4
        /*002c*/ 	.byte	0x02, 0x4a
	.zero		1
	.zero		1


	//----- nvinfo : EIATTR_SYSCALL_OFFSETS
	.align		4
        /*0030*/ 	.byte	0x04, 0x46
        /*0032*/ 	.short	(.L_49 - .L_48)


	//   ....[0]....
.L_48:
        /*0034*/ 	.word	0x000000b0


	//----- nvinfo : EIATTR_EXIT_INSTR_OFFSETS
	.align		4
.L_49:
        /*0038*/ 	.byte	0x04, 0x1c
        /*003a*/ 	.short	(.L_51 - .L_50)


	//   ....[0]....
.L_50:
        /*003c*/ 	.word	0x000000f0


	//----- nvinfo : EIATTR_CBANK_PARAM_SIZE
	.align		4
.L_51:
        /*0040*/ 	.byte	0x03, 0x19
        /*0042*/ 	.short	0x0008


	//----- nvinfo : EIATTR_PARAM_CBANK
	.align		4
        /*0044*/ 	.byte	0x04, 0x0a
        /*0046*/ 	.short	(.L_53 - .L_52)
	.align		4
.L_52:
        /*0048*/ 	.word	index@(.nv.constant0._Z5allocPPi)
        /*004c*/ 	.short	0x0380
        /*004e*/ 	.short	0x0008


	//----- nvinfo : EIATTR_SW_WAR
	.align		4
.L_53:
        /*0050*/ 	.byte	0x04, 0x36
        /*0052*/ 	.short	(.L_55 - .L_54)
.L_54:
        /*0054*/ 	.word	0x00000008
.L_55:


//--------------------- .nv.callgraph             --------------------------
	.section	.nv.callgraph,"",@"SHT_CUDA_CALLGRAPH"
	.align	4
	.sectionentsize	8
	.align		4
        /*0000*/ 	.word	0x00000000
	.align		4
        /*0004*/ 	.word	0xffffffff
	.align		4
        /*0008*/ 	.word	index@(_Z4freePPi)
	.align		4
        /*000c*/ 	.word	index@(free)
	.align		4
        /*0010*/ 	.word	index@(_Z5allocPPi)
	.align		4
        /*0014*/ 	.word	index@(malloc)
	.align		4
        /*0018*/ 	.word	0x00000000
	.align		4
        /*001c*/ 	.word	0xfffffffe
	.align		4
        /*0020*/ 	.word	0x00000000
	.align		4
        /*0024*/ 	.word	0xfffffffd
	.align		4
        /*0028*/ 	.word	0x00000000
	.align		4
        /*002c*/ 	.word	0xfffffffc


//--------------------- .nv.constant4             --------------------------
	.section	.nv.constant4,"a",@progbits
	.align	8
	.align		8
.nv.constant4:
        /*0000*/ 	.dword	free
	.align		8
        /*0008*/ 	.dword	malloc


//--------------------- .text._Z4freePPi          --------------------------
	.section	.text._Z4freePPi,"ax",@progbits
	.align	128
        .global         _Z4freePPi
        .type           _Z4freePPi,@function
        .size           _Z4freePPi,(.L_x_5 - _Z4freePPi)
        .other          _Z4freePPi,@"STO_CUDA_ENTRY STV_DEFAULT"
_Z4freePPi:
.text._Z4freePPi:
[----:B------:R-:W0:Y:S01]  /*0000*/  LDC R1, c[0x0][0x37c] ;  /* 0x0000df00ff017b82 */ /* 0x000e220000000800 */
[----:B------:R-:W1:Y:S07]  /*0010*/  S2R R0, SR_TID.X ;  /* 0x0000000000007919 */ /* 0x000e6e0000002100 */
[----:B------:R-:W1:Y:S01]  /*0020*/  S2UR UR6, SR_CTAID.X ;  /* 0x00000000000679c3 */ /* 0x000e620000002500 */
[----:B------:R-:W2:Y:S07]  /*0030*/  LDCU.64 UR4, c[0x0][0x358] ;  /* 0x00006b00ff0477ac */ /* 0x000eae0008000a00 */
[----:B------:R-:W1:Y:S08]  /*0040*/  LDC R5, c[0x0][0x360] ;  /* 0x0000d800ff057b82 */ /* 0x000e700000000800 */
[----:B------:R-:W3:Y:S01]  /*0050*/  LDC.64 R2, c[0x0][0x380] ;  /* 0x0000e000ff027b82 */ /* 0x000ee20000000a00 */
[----:B-1----:R-:W-:-:S04]  /*0060*/  IMAD R5, R5, UR6, R0 ;  /* 0x0000000605057c24 */ /* 0x002fc8000f8e0200 */
[----:B---3--:R-:W-:-:S05]  /*0070*/  IMAD.WIDE.U32 R2, R5, 0x8, R2 ;  /* 0x0000000805027825 */ /* 0x008fca00078e0002 */
[----:B--2---:R1:W5:Y:S01]  /*0080*/  LDG.E.64 R4, desc[UR4][R2.64] ;  /* 0x0000000402047981 */ /* 0x004362000c1e1b00 */
[----:B------:R-:W-:-:S04]  /*0090*/  MOV R0, 0x0 ;  /* 0x0000000000007802 */ /* 0x000fc80000000f00 */
[----:B0-----:R1:W2:Y:S03]  /*00a0*/  LDC.64 R6, c[0x4][R0] ;  /* 0x0100000000067b82 */ /* 0x0012a60000000a00 */
[----:B------:R-:W-:-:S07]  /*00b0*/  LEPC R20, `(.L_x_0) ;  /* 0x000000001014794e */ /* 0x000fce0000000000 */
[----:B-12--5:R-:W-:Y:S05]  /*00c0*/  CALL.ABS.NOINC R6 ;  /* 0x0000000006007343 */ /* 0x026fea0003c00000 */
.L_x_0:
[----:B------:R-:W-:Y:S05]  /*00d0*/  EXIT ;  /* 0x000000000000794d */ /* 0x000fea0003800000 */
.L_x_1:
[----:B------:R-:W-:-:S00]  /*00e0*/  BRA `(.L_x_1) ;  /* 0xfffffffc00fc7947 */ /* 0x000fc0000383ffff */
[----:B------:R-:W-:-:S00]  /*00f0*/  NOP ;  /* 0x0000000000007918 */ /* 0x000fc00000000000 */
        /* <DEDUP_REMOVED lines=8> */
.L_x_5:


//--------------------- .text._Z4fillPPi          --------------------------
	.section	.text._Z4fillPPi,"ax",@progbits
	.align	128
        .global         _Z4fillPPi
        .type           _Z4fillPPi,@function
        .size           _Z4fillPPi,(.L_x_6 - _Z4fillPPi)
        .other          _Z4fillPPi,@"STO_CUDA_ENTRY STV_DEFAULT"
_Z4fillPPi:
.text._Z4fillPPi:
[----:B------:R-:W-:Y:S01]  /*0000*/  LDC R1, c[0x0][0x37c] ;  /* 0x0000df00ff017b82 */ /* 0x000fe20000000800 */
[----:B------:R-:W0:Y:S07]  /*0010*/  S2R R0, SR_TID.X ;  /* 0x0000000000007919 */ /* 0x000e2e0000002100 */
[----:B------:R-:W0:Y:S01]  /*0020*/  S2UR UR6, SR_CTAID.X ;  /* 0x00000000000679c3 */ /* 0x000e220000002500 */
[----:B------:R-:W1:Y:S07]  /*0030*/  LDCU.64 UR4, c[0x0][0x358] ;  /* 0x00006b00ff0477ac */ /* 0x000e6e0008000a00 */
[----:B------:R-:W0:Y:S08]  /*0040*/  LDC R5, c[0x0][0x360] ;  /* 0x0000d800ff057b82 */ /* 0x000e300000000800 */
[----:B------:R-:W2:Y:S01]  /*0050*/  LDC.64 R2, c[0x0][0x380] ;  /* 0x0000e000ff027b82 */ /* 0x000ea20000000a00 */
[----:B0-----:R-:W-:-:S04]  /*0060*/  IMAD R5, R5, UR6, R0 ;  /* 0x0000000605057c24 */ /* 0x001fc8000f8e0200 */
[----:B--2---:R-:W-:-:S05]  /*0070*/  IMAD.WIDE.U32 R2, R5, 0x8, R2 ;  /* 0x0000000805027825 */ /* 0x004fca00078e0002 */
[----:B-1----:R-:W2:Y:S01]  /*0080*/  LDG.E.64 R4, desc[UR4][R2.64] ;  /* 0x0000000402047981 */ /* 0x002ea2000c1e1b00 */
[----:B------:R-:W-:-:S03]  /*0090*/  HFMA2 R15, -RZ, RZ, 0, 5.9604644775390625e-08 ;  /* 0x00000001ff0f7431 */ /* 0x000fc600000001ff */
[----:B--2---:R-:W-:Y:S04]  /*00a0*/  STG.E desc[UR4][R4.64], RZ ;  /* 0x000000ff04007986 */ /* 0x004fe8000c101904 */
[----:B------:R-:W2:Y:S01]  /*00b0*/  LDG.E.64 R6, desc[UR4][R2.64] ;  /* 0x0000000402067981 */ /* 0x000ea2000c1e1b00 */
[----:B------:R-:W-:-:S03]  /*00c0*/  IMAD.MOV.U32 R17, RZ, RZ, 0x2 ;  /* 0x00000002ff117424 */ /* 0x000fc600078e00ff */
[----:B--2---:R0:W-:Y:S04]  /*00d0*/  STG.E desc[UR4][R6.64+0x4], R15 ;  /* 0x0000040f06007986 */ /* 0x0041e8000c101904 */
[----:B------:R-:W2:Y:S01]  /*00e0*/  LDG.E.64 R8, desc[UR4][R2.64] ;  /* 0x0000000402087981 */ /* 0x000ea2000c1e1b00 */
[----:B------:R-:W-:-:S03]  /*00f0*/  MOV R19, 0x3 ;  /* 0x0000000300137802 */ /* 0x000fc60000000f00 */
[----:B--2---:R1:W-:Y:S04]  /*0100*/  STG.E desc[UR4][R8.64+0x8], R17 ;  /* 0x0000081108007986 */ /* 0x0043e8000c101904 */
[----:B------:R-:W2:Y:S01]  /*0110*/  LDG.E.64 R10, desc[UR4][R2.64] ;  /* 0x00000004020a7981 */ /* 0x000ea2000c1e1b00 */
[----:B------:R-:W-:-:S03]  /*0120*/  IMAD.MOV.U32 R21, RZ, RZ, 0x4 ;  /* 0x00000004ff157424 */ /* 0x000fc600078e00ff */
[----:B--2---:R2:W-:Y:S04]  /*0130*/  STG.E desc[UR4][R10.64+0xc], R19 ;  /* 0x00000c130a007986 */ /* 0x0045e8000c101904 */
[----:B------:R-:W3:Y:S01]  /*0140*/  LDG.E.64 R12, desc[UR4][R2.64] ;  /* 0x00000004020c7981 */ /* 0x000ee2000c1e1b00 */
[----:B0-----:R-:W-:-:S03]  /*0150*/  HFMA2 R15, -RZ, RZ, 0, 2.98023223876953125e-07 ;  /* 0x00000005ff0f7431 */ /* 0x001fc600000001ff */
[----:B---3--:R0:W-:Y:S04]  /*0160*/  STG.E desc[UR4][R12.64+0x10], R21 ;  /* 0x000010150c007986 */ /* 0x0081e8000c101904 */
[----:B------:R-:W3:Y:S01]  /*0170*/  LDG.E.64 R4, desc[UR4][R2.64] ;  /* 0x0000000402047981 */ /* 0x000ee2000c1e1b00 */
[----:B-1----:R-:W-:-:S03]  /*0180*/  IMAD.MOV.U32 R17, RZ, RZ, 0x6 ;  /* 0x00000006ff117424 */ /* 0x002fc600078e00ff */
[----:B---3--:R1:W-:Y:S04]  /*0190*/  STG.E desc[UR4][R4.64+0x14], R15 ;  /* 0x0000140f04007986 */ /* 0x0083e8000c101904 */
[----:B------:R-:W3:Y:S01]  /*01a0*/  LDG.E.64 R6, desc[UR4][R2.64] ;  /* 0x0000000402067981 */ /* 0x000ee2000c1e1b00 */
[----:B--2---:R-:W-:-:S03]  /*01b0*/  MOV R19, 0x7 ;  /* 0x0000000700137802 */ /* 0x004fc60000000f00 */
[----:B---3--:R2:W-:Y:S04]  /*01c0*/  STG.E desc[UR4][R6.64+0x18], R17 ;  /* 0x0000181106007986 */ /* 0x0085e8000c101904 */
[----:B------:R-:W3:Y:S01]  /*01d0*/  LDG.E.64 R8, desc[UR4][R2.64] ;  /* 0x0000000402087981 */ /* 0x000ee2000c1e1b00 */
[----:B0-----:R-:W-:-:S03]  /*01e0*/  IMAD.MOV.U32 R21, RZ, RZ, 0x8 ;  /* 0x00000008ff157424 */ /* 0x001fc600078e00ff */
[----:B---3--:R0:W-:Y:S04]  /*01f0*/  STG.E desc[UR4][R8.64+0x1c], R19 ;  /* 0x00001c1308007986 */ /* 0x0081e8000c101904 */
[----:B------:R-:W3:Y:S01]  /*0200*/  LDG.E.64 R10, desc[UR4][R2.64] ;  /* 0x00000004020a7981 */ /* 0x000ee2000c1e1b00 */
[----:B-1----:R-:W-:-:S03]  /*0210*/  HFMA2 R15, -RZ, RZ, 0, 5.36441802978515625e-07 ;  /* 0x00000009ff0f7431 */ /* 0x002fc600000001ff */
[----:B---3--:R1:W-:Y:S04]  /*0220*/  STG.E desc[UR4][R10.64+0x20], R21 ;  /* 0x000020150a007986 */ /* 0x0083e8000c101904 */
[----:B------:R-:W3:Y:S01]  /*0230*/  LDG.E.64 R12, desc[UR4][R2.64] ;  /* 0x00000004020c7981 */ /* 0x000ee2000c1e1b00 */
[----:B--2---:R-:W-:-:S03]  /*0240*/  IMAD.MOV.U32 R17, RZ, RZ, 0xa ;  /* 0x0000000aff117424 */ /* 0x004fc600078e00ff */
[----:B---3--:R2:W-:Y:S04]  /*0250*/  STG.E desc[UR4][R12.64+0x24], R15 ;  /* 0x0000240f0c007986 */ /* 0x0085e8000c101904 */
[----:B------:R-:W3:Y:S01]  /*0260*/  LDG.E.64 R4, desc[UR4][R2.64] ;  /* 0x0000000402047981 */ /* 0x000ee2000c1e1b00 */
[----:B0-----:R-:W-:-:S03]  /*0270*/  MOV R19, 0xb ;  /* 0x0000000b00137802 */ /* 0x001fc60000000f00 */
[----:B---3--:R0:W-:Y:S04]  /*0280*/  STG.E desc[UR4][R4.64+0x28], R17 ;  /* 0x0000281104007986 */ /* 0x0081e8000c101904 */
[----:B------:R-:W3:Y:S01]  /*0290*/  LDG.E.64 R6, desc[UR4][R2.64] ;  /* 0x0000000402067981 */ /* 0x000ee2000c1e1b00 */
[----:B-1----:R-:W-:-:S03]  /*02a0*/  IMAD.MOV.U32 R21, RZ, RZ, 0xc ;  /* 0x0000000cff157424 */ /* 0x002fc600078e00ff */
[----:B---3--:R1:W-:Y:S04]  /*02b0*/  STG.E desc[UR4][R6.64+0x2c], R19 ;  /* 0x00002c1306007986 */ /* 0x0083e8000c101904 */
[----:B------:R-:W3:Y:S01]  /*02c0*/  LDG.E.64 R8, desc[UR4][R2.64] ;  /* 0x0000000402087981 */ /* 0x000ee2000c1e1b00 */
[----:B--2---:R-:W-:-:S03]  /*02d0*/  HFMA2 R15, -RZ, RZ, 0, 7.74860382080078125e-07 ;  /* 0x0000000dff0f7431 */ /* 0x004fc600000001ff */
[----:B---3--:R2:W-:Y:S04]  /*02e0*/  STG.E desc[UR4][R8.64+0x30], R21 ;  /* 0x0000301508007986 */ /* 0x0085e8000c101904 */
[----:B------:R-:W3:Y:S01]  /*02f0*/  LDG.E.64 R10, desc[UR4][R2.64] ;  /* 0x00000004020a7981 */ /* 0x000ee2000c1e1b00 */
[----:B0-----:R-:W-:-:S03]  /*0300*/  IMAD.MOV.U32 R17, RZ, RZ, 0xe ;  /* 0x0000000eff117424 */ /* 0x001fc600078e00ff */
[----:B---3--:R0:W-:Y:S04]  /*0310*/  STG.E desc[UR4][R10.64+0x34], R15 ;  /* 0x0000340f0a007986 */ /* 0x0081e8000c101904 */
[----:B------:R-:W3:Y:S01]  /*0320*/  LDG.E.64 R12, desc[UR4][R2.64] ;  /* 0x00000004020c7981 */ /* 0x000ee2000c1e1b00 */
[----:B-1----:R-:W-:-:S03]  /*0330*/  MOV R19, 0xf ;  /* 0x0000000f00137802 */ /* 0x002fc60000000f00 */
[----:B---3--:R1:W-:Y:S04]  /*0340*/  STG.E desc[UR4][R12.64+0x38], R17 ;  /* 0x000038110c007986 */ /* 0x0083e8000c101904 */
[----:B------:R-:W3:Y:S01]  /*0350*/  LDG.E.64 R4, desc[UR4][R2.64] ;  /* 0x0000000402047981 */ /* 0x000ee2000c1e1b00 */
[----:B--2---:R-:W-:-:S03]  /*0360*/  IMAD.MOV.U32 R21, RZ, RZ, 0x10 ;  /* 0x00000010ff157424 */ /* 0x004fc600078e00ff */
[----:B---3--:R2:W-:Y:S04]  /*0370*/  STG.E desc[UR4][R4.64+0x3c], R19 ;  /* 0x00003c1304007986 */ /* 0x0085e8000c101904 */
[----:B------:R-:W3:Y:S01]  /*0380*/  LDG.E.64 R6, desc[UR4][R2.64] ;  /* 0x0000000402067981 */ /* 0x000ee2000c1e1b00 */
[----:B0-----:R-:W-:-:S03]  /*0390*/  HFMA2 R15, -RZ, RZ, 0, 1.013278961181640625e-06 ;  /* 0x00000011ff0f7431 */ /* 0x001fc600000001ff */
        /* <DEDUP_REMOVED lines=11> */
[----:B-1----:R-:W-:-:S03]  /*0450*/  HFMA2 R15, -RZ, RZ, 0, 1.251697540283203125e-06 ;  /* 0x00000015ff0f7431 */ /* 0x002fc600000001ff */
        /* <DEDUP_REMOVED lines=11> */
[----:B--2---:R-:W-:-:S03]  /*0510*/  HFMA2 R15, -RZ, RZ, 0, 1.490116119384765625e-06 ;  /* 0x00000019ff0f7431 */ /* 0x004fc600000001ff */
        /* <DEDUP_REMOVED lines=11> */
[----:B0-----:R-:W-:-:S03]  /*05d0*/  HFMA2 R15, -RZ, RZ, 0, 1.728534698486328125e-06 ;  /* 0x0000001dff0f7431 */ /* 0x001fc600000001ff */
        /* <DEDUP_REMOVED lines=11> */
[----:B-1----:R-:W-:-:S03]  /*0690*/  HFMA2 R15, -RZ, RZ, 0, 1.966953277587890625e-06 ;  /* 0x00000021ff0f7431 */ /* 0x002fc600000001ff */
        /* <DEDUP_REMOVED lines=11> */
[----:B--2---:R-:W-:-:S03]  /*0750*/  HFMA2 R15, -RZ, RZ, 0, 2.205371856689453125e-06 ;  /* 0x00000025ff0f7431 */ /* 0x004fc600000001ff */
        /* <DEDUP_REMOVED lines=11> */
[----:B0-----:R-:W-:-:S03]  /*0810*/  HFMA2 R15, -RZ, RZ, 0, 2.443790435791015625e-06 ;  /* 0x00000029ff0f7431 */ /* 0x001fc600000001ff */
        /* <DEDUP_REMOVED lines=11> */
[----:B-1----:R-:W-:-:S03]  /*08d0*/  HFMA2 R15, -RZ, RZ, 0, 2.682209014892578125e-06 ;  /* 0x0000002dff0f7431 */ /* 0x002fc600000001ff */
        /* <DEDUP_REMOVED lines=11> */
[----:B--2---:R-:W-:-:S03]  /*0990*/  HFMA2 R15, -RZ, RZ, 0, 2.920627593994140625e-06 ;  /* 0x00000031ff0f7431 */ /* 0x004fc600000001ff */
        /* <DEDUP_REMOVED lines=11> */
[----:B0-----:R-:W-:-:S03]  /*0a50*/  HFMA2 R15, -RZ, RZ, 0, 3.159046173095703125e-06 ;  /* 0x00000035ff0f7431 */ /* 0x001fc600000001ff */
        /* <DEDUP_REMOVED lines=11> */
[----:B-1----:R-:W-:-:S03]  /*0b10*/  HFMA2 R15, -RZ, RZ, 0, 3.397464752197265625e-06 ;  /* 0x00000039ff0f7431 */ /* 0x002fc600000001ff */
        /* <DEDUP_REMOVED lines=11> */
[----:B--2---:R-:W-:-:S03]  /*0bd0*/  HFMA2 R15, -RZ, RZ, 0, 3.635883331298828125e-06 ;  /* 0x0000003dff0f7431 */ /* 0x004fc600000001ff */
        /* <DEDUP_REMOVED lines=11> */
[----:B0-----:R-:W-:-:S03]  /*0c90*/  HFMA2 R15, -RZ, RZ, 0, 3.874301910400390625e-06 ;  /* 0x00000041ff0f7431 */ /* 0x001fc600000001ff */
        /* <DEDUP_REMOVED lines=11> */
[----:B-1----:R-:W-:-:S03]  /*0d50*/  HFMA2 R15, -RZ, RZ, 0, 4.112720489501953125e-06 ;  /* 0x00000045ff0f7431 */ /* 0x002fc600000001ff */
        /* <DEDUP_REMOVED lines=11> */
[----:B--2---:R-:W-:-:S03]  /*0e10*/  HFMA2 R15, -RZ, RZ, 0, 4.351139068603515625e-06 ;  /* 0x00000049ff0f7431 */ /* 0x004fc600000001ff */
        /* <DEDUP_REMOVED lines=11> */
[----:B0-----:R-:W-:-:S03]  /*0ed0*/  HFMA2 R15, -RZ, RZ, 0, 4.589557647705078125e-06 ;  /* 0x0000004dff0f7431 */ /* 0x001fc600000001ff */
        /* <DEDUP_REMOVED lines=11> */
[----:B-1----:R-:W-:-:S03]  /*0f90*/  HFMA2 R15, -RZ, RZ, 0, 4.827976226806640625e-06 ;  /* 0x00000051ff0f7431 */ /* 0x002fc600000001ff */
        /* <DEDUP_REMOVED lines=11> */
[----:B--2---:R-:W-:-:S03]  /*1050*/  HFMA2 R15, -RZ, RZ, 0, 5.066394805908203125e-06 ;  /* 0x00000055ff0f7431 */ /* 0x004fc600000001ff */
        /* <DEDUP_REMOVED lines=11> */
[----:B0-----:R-:W-:-:S03]  /*1110*/  HFMA2 R15, -RZ, RZ, 0, 5.304813385009765625e-06 ;  /* 0x00000059ff0f7431 */ /* 0x001fc600000001ff */
        /* <DEDUP_REMOVED lines=11> */
[----:B-1----:R-:W-:-:S03]  /*11d0*/  HFMA2 R15, -RZ, RZ, 0, 5.543231964111328125e-06 ;  /* 0x0000005dff0f7431 */ /* 0x002fc600000001ff */
        /* <DEDUP_REMOVED lines=11> */
[----:B--2---:R-:W-:-:S03]  /*1290*/  HFMA2 R15, -RZ, RZ, 0, 5.781650543212890625e-06 ;  /* 0x00000061ff0f7431 */ /* 0x004fc600000001ff */
        /* <DEDUP_REMOVED lines=11> */
[----:B0-----:R-:W-:-:S03]  /*1350*/  HFMA2 R15, -RZ, RZ, 0, 6.020069122314453125e-06 ;  /* 0x00000065ff0f7431 */ /* 0x001fc600000001ff */
        /* <DEDUP_REMOVED lines=11> */
[----:B-1----:R-:W-:-:S03]  /*1410*/  HFMA2 R15, -RZ, RZ, 0, 6.258487701416015625e-06 ;  /* 0x00000069ff0f7431 */ /* 0x002fc600000001ff */
        /* <DEDUP_REMOVED lines=11> */
[----:B--2---:R-:W-:-:S03]  /*14d0*/  HFMA2 R15, -RZ, RZ, 0, 6.496906280517578125e-06 ;  /* 0x0000006dff0f7431 */ /* 0x004fc600000001ff */
        /* <DEDUP_REMOVED lines=11> */
[----:B0-----:R-:W-:-:S03]  /*1590*/  HFMA2 R15, -RZ, RZ, 0, 6.735324859619140625e-06 ;  /* 0x00000071ff0f7431 */ /* 0x001fc600000001ff */
        /* <DEDUP_REMOVED lines=11> */
[----:B-1----:R-:W-:-:S03]  /*1650*/  HFMA2 R15, -RZ, RZ, 0, 6.973743438720703125e-06 ;  /* 0x00000075ff0f7431 */ /* 0x002fc600000001ff */
        /* <DEDUP_REMOVED lines=11> */
[----:B--2---:R-:W-:-:S03]  /*1710*/  HFMA2 R15, -RZ, RZ, 0, 7.212162017822265625e-06 ;  /* 0x00000079ff0f7431 */ /* 0x004fc600000001ff */
        /* <DEDUP_REMOVED lines=11> */
[----:B0-----:R-:W-:-:S03]  /*17d0*/  HFMA2 R15, -RZ, RZ, 0, 7.450580596923828125e-06 ;  /* 0x0000007dff0f7431 */ /* 0x001fc600000001ff */
        /* <DEDUP_REMOVED lines=11> */
[----:B-1----:R-:W-:-:S03]  /*1890*/  HFMA2 R15, -RZ, RZ, 0, 7.688999176025390625e-06 ;  /* 0x00000081ff0f7431 */ /* 0x002fc600000001ff */
        /* <DEDUP_REMOVED lines=11> */
[----:B--2---:R-:W-:-:S03]  /*1950*/  HFMA2 R15, -RZ, RZ, 0, 7.927417755126953125e-06 ;  /* 0x00000085ff0f7431 */ /* 0x004fc600000001ff */
        /* <DEDUP_REMOVED lines=11> */
[----:B0-----:R-:W-:-:S03]  /*1a10*/  HFMA2 R15, -RZ, RZ, 0, 8.165836334228515625e-06 ;  /* 0x00000089ff0f7431 */ /* 0x001fc600000001ff */
        /* <DEDUP_REMOVED lines=11> */
[----:B-1----:R-:W-:-:S03]  /*1ad0*/  HFMA2 R15, -RZ, RZ, 0, 8.404254913330078125e-06 ;  /* 0x0000008dff0f7431 */ /* 0x002fc600000001ff */
        /* <DEDUP_REMOVED lines=11> */
[----:B--2---:R-:W-:-:S03]  /*1b90*/  HFMA2 R15, -RZ, RZ, 0, 8.642673492431640625e-06 ;  /* 0x00000091ff0f7431 */ /* 0x004fc600000001ff */
        /* <DEDUP_REMOVED lines=11> */
[----:B0-----:R-:W-:-:S03]  /*1c50*/  HFMA2 R15, -RZ, RZ, 0, 8.881092071533203125e-06 ;  /* 0x00000095ff0f7431 */ /* 0x001fc600000001ff */
        /* <DEDUP_REMOVED lines=11> */
[----:B-1----:R-:W-:-:S03]  /*1d10*/  HFMA2 R15, -RZ, RZ, 0, 9.119510650634765625e-06 ;  /* 0x00000099ff0f7431 */ /* 0x002fc600000001ff */
        /* <DEDUP_REMOVED lines=11> */
[----:B--2---:R-:W-:-:S03]  /*1dd0*/  HFMA2 R15, -RZ, RZ, 0, 9.357929229736328125e-06 ;  /* 0x0000009dff0f7431 */ /* 0x004fc600000001ff */
        /* <DEDUP_REMOVED lines=11> */
[----:B0-----:R-:W-:-:S03]  /*1e90*/  HFMA2 R15, -RZ, RZ, 0, 9.596347808837890625e-06 ;  /* 0x000000a1ff0f7431 */ /* 0x001fc600000001ff */
        /* <DEDUP_REMOVED lines=11> */
[----:B-1----:R-:W-:-:S03]  /*1f50*/  HFMA2 R15, -RZ, RZ, 0, 9.834766387939453125e-06 ;  /* 0x000000a5ff0f7431 */ /* 0x002fc600000001ff */
        /* <DEDUP_REMOVED lines=11> */
[----:B--2---:R-:W-:-:S03]  /*2010*/  HFMA2 R15, -RZ, RZ, 0, 1.0073184967041015625e-05 ;  /* 0x000000a9ff0f7431 */ /* 0x004fc600000001ff */
        /* <DEDUP_REMOVED lines=11> */
[----:B0-----:R-:W-:-:S03]  /*20d0*/  HFMA2 R15, -RZ, RZ, 0, 1.0311603546142578125e-05 ;  /* 0x000000adff0f7431 */ /* 0x001fc600000001ff */
        /* <DEDUP_REMOVED lines=11> */
[----:B-1----:R-:W-:-:S03]  /*2190*/  HFMA2 R15, -RZ, RZ, 0, 1.0550022125244140625e-05 ;  /* 0x000000b1ff0f7431 */ /* 0x002fc600000001ff */
        /* <DEDUP_REMOVED lines=11> */
[----:B--2---:R-:W-:-:S03]  /*2250*/  HFMA2 R15, -RZ, RZ, 0, 1.0788440704345703125e-05 ;  /* 0x000000b5ff0f7431 */ /* 0x004fc600000001ff */
        /* <DEDUP_REMOVED lines=11> */
[----:B0-----:R-:W-:-:S03]  /*2310*/  HFMA2 R15, -RZ, RZ, 0, 1.1026859283447265625e-05 ;  /* 0x000000b9ff0f7431 */ /* 0x001fc600000001ff */
        /* <DEDUP_REMOVED lines=11> */
[----:B-1----:R-:W-:-:S03]  /*23d0*/  HFMA2 R15, -RZ, RZ, 0, 1.1265277862548828125e-05 ;  /* 0x000000bdff0f7431 */ /* 0x002fc600000001ff */
        /* <DEDUP_REMOVED lines=11> */
[----:B--2---:R-:W-:-:S03]  /*2490*/  HFMA2 R15, -RZ, RZ, 0, 1.1503696441650390625e-05 ;  /* 0x000000c1ff0f7431 */ /* 0x004fc600000001ff */
        /* <DEDUP_REMOVED lines=11> */
[----:B0-----:R-:W-:-:S03]  /*2550*/  HFMA2 R15, -RZ, RZ, 0, 1.1742115020751953125e-05 ;  /* 0x000000c5ff0f7431 */ /* 0x001fc600000001ff */
        /* <DEDUP_REMOVED lines=11> */
[----:B-1----:R-:W-:-:S03]  /*2610*/  HFMA2 R15, -RZ, RZ, 0, 1.1980533599853515625e-05 ;  /* 0x000000c9ff0f7431 */ /* 0x002fc600000001ff */
        /* <DEDUP_REMOVED lines=11> */
[----:B--2---:R-:W-:-:S03]  /*26d0*/  HFMA2 R15, -RZ, RZ, 0, 1.2218952178955078125e-05 ;  /* 0x000000cdff0f7431 */ /* 0x004fc600000001ff */
        /* <DEDUP_REMOVED lines=11> */
[----:B0-----:R-:W-:-:S03]  /*2790*/  HFMA2 R15, -RZ, RZ, 0, 1.2457370758056640625e-05 ;  /* 0x000000d1ff0f7431 */ /* 0x001fc600000001ff */
        /* <DEDUP_REMOVED lines=11> */
[----:B-1----:R-:W-:-:S03]  /*2850*/  HFMA2 R15, -RZ, RZ, 0, 1.2695789337158203125e-05 ;  /* 0x000000d5ff0f7431 */ /* 0x002fc600000001ff */
        /* <DEDUP_REMOVED lines=11> */
[----:B--2---:R-:W-:-:S03]  /*2910*/  HFMA2 R15, -RZ, RZ, 0, 1.2934207916259765625e-05 ;  /* 0x000000d9ff0f7431 */ /* 0x004fc600000001ff */
        /* <DEDUP_REMOVED lines=11> */
[----:B0-----:R-:W-:-:S03]  /*29d0*/  HFMA2 R15, -RZ, RZ, 0, 1.3172626495361328125e-05 ;  /* 0x000000ddff0f7431 */ /* 0x001fc600000001ff */
        /* <DEDUP_REMOVED lines=11> */
[----:B-1----:R-:W-:-:S03]  /*2a90*/  HFMA2 R15, -RZ, RZ, 0, 1.3411045074462890625e-05 ;  /* 0x000000e1ff0f7431 */ /* 0x002fc600000001ff */
        /* <DEDUP_REMOVED lines=11> */
[----:B--2---:R-:W-:-:S03]  /*2b50*/  HFMA2 R15, -RZ, RZ, 0, 1.3649463653564453125e-05 ;  /* 0x000000e5ff0f7431 */ /* 0x004fc600000001ff */
        /* <DEDUP_REMOVED lines=11> */
[----:B0-----:R-:W-:-:S03]  /*2c10*/  HFMA2 R15, -RZ, RZ, 0, 1.3887882232666015625e-05 ;  /* 0x000000e9ff0f7431 */ /* 0x001fc600000001ff */
        /* <DEDUP_REMOVED lines=11> */
[----:B-1----:R-:W-:-:S03]  /*2cd0*/  HFMA2 R15, -RZ, RZ, 0, 1.4126300811767578125e-05 ;  /* 0x000000edff0f7431 */ /* 0x002fc600000001ff */
        /* <DEDUP_REMOVED lines=11> */
[----:B--2---:R-:W-:-:S03]  /*2d90*/  HFMA2 R15, -RZ, RZ, 0, 1.4364719390869140625e-05 ;  /* 0x000000f1ff0f7431 */ /* 0x004fc600000001ff */
        /* <DEDUP_REMOVED lines=11> */
[----:B0-----:R-:W-:-:S03]  /*2e50*/  HFMA2 R15, -RZ, RZ, 0, 1.4603137969970703125e-05 ;  /* 0x000000f5ff0f7431 */ /* 0x001fc600000001ff */
        /* <DEDUP_REMOVED lines=11> */
[----:B-1----:R-:W-:-:S03]  /*2f10*/  HFMA2 R15, -RZ, RZ, 0, 1.4841556549072265625e-05 ;  /* 0x000000f9ff0f7431 */ /* 0x002fc600000001ff */
        /* <DEDUP_REMOVED lines=8> */
[----:B-1----:R-:W-:-:S03]  /*2fa0*/  HFMA2 R21, -RZ, RZ, 0, 1.50203704833984375e-05 ;  /* 0x000000fcff157431 */ /* 0x002fc600000001ff */
[----:B---3--:R1:W-:Y:S04]  /*2fb0*/  STG.E desc[UR4][R6.64+0x3ec], R19 ;  /* 0x0003ec1306007986 */ /* 0x0083e8000c101904 */
[----:B------:R-:W3:Y:S01]  /*2fc0*/  LDG.E.64 R8, desc[UR4][R2.64] ;  /* 0x0000000402087981 */ /* 0x000ee2000c1e1b00 */
[----:B--2---:R-:W-:-:S03]  /*2fd0*/  IMAD.MOV.U32 R15, RZ, RZ, 0xfd ;  /* 0x000000fdff0f7424 */ /* 0x004fc600078e00ff */
[----:B---3--:R-:W-:Y:S04]  /*2fe0*/  STG.E desc[UR4][R8.64+0x3f0], R21 ;  /* 0x0003f01508007986 */ /* 0x008fe8000c101904 */
[----:B------:R-:W2:Y:S01]  /*2ff0*/  LDG.E.64 R10, desc[UR4][R2.64] ;  /* 0x00000004020a7981 */ /* 0x000ea2000c1e1b00 */
[----:B0-----:R-:W-:-:S03]  /*3000*/  MOV R17, 0xfe ;  /* 0x000000fe00117802 */ /* 0x001fc60000000f00 */
[----:B--2---:R-:W-:Y:S04]  /*3010*/  STG.E desc[UR4][R10.64+0x3f4], R15 ;  /* 0x0003f40f0a007986 */ /* 0x004fe8000c101904 */
[----:B------:R-:W2:Y:S01]  /*3020*/  LDG.E.64 R12, desc[UR4][R2.64] ;  /* 0x00000004020c7981 */ /* 0x000ea2000c1e1b00 */
[----:B-1----:R-:W-:-:S03]  /*3030*/  HFMA2 R7, -RZ, RZ, 0, 1.5199184417724609375e-05 ;  /* 0x000000ffff077431 */ /* 0x002fc600000001ff */
[----:B--2---:R-:W-:Y:S04]  /*3040*/  STG.E desc[UR4][R12.64+0x3f8], R17 ;  /* 0x0003f8110c007986 */ /* 0x004fe8000c101904 */
[----:B------:R-:W2:Y:S04]  /*3050*/  LDG.E.64 R4, desc[UR4][R2.64] ;  /* 0x0000000402047981 */ /* 0x000ea8000c1e1b00 */
[----:B--2---:R-:W-:Y:S01]  /*3060*/  STG.E desc[UR4][R4.64+0x3fc], R7 ;  /* 0x0003fc0704007986 */ /* 0x004fe2000c101904 */
[----:B------:R-:W-:Y:S05]  /*3070*/  EXIT ;  /* 0x000000000000794d */ /* 0x000fea0003800000 */
.L_x_2:
        /* <DEDUP_REMOVED lines=16> */
.L_x_6:


//--------------------- .text._Z5allocPPi         --------------------------
	.section	.text._Z5allocPPi,"ax",@progbits
	.align	128
        .global         _Z5allocPPi
        .type           _Z5allocPPi,@function
        .size           _Z5allocPPi,(.L_x_7 - _Z5allocPPi)
        .other          _Z5allocPPi,@"STO_CUDA_ENTRY STV_DEFAULT"
_Z5allocPPi:
.text._Z5allocPPi:
[----:B------:R-:W0:Y:S01]  /*0000*/  LDC R1, c[0x0][0x37c] ;  /* 0x0000df00ff017b82 */ /* 0x000e220000000800 */
[----:B------:R-:W1:Y:S07]  /*0010*/  S2R R4, SR_TID.X ;  /* 0x0000000000047919 */ /* 0x000e6e0000002100 */
[----:B------:R-:W1:Y:S01]  /*0020*/  S2UR UR4, SR_CTAID.X ;  /* 0x00000000000479c3 */ /* 0x000e620000002500 */
[----:B------:R-:W-:Y:S01]  /*0030*/  MOV R0, 0x8 ;  /* 0x0000000800007802 */ /* 0x000fe20000000f00 */
[----:B------:R-:W2:Y:S01]  /*0040*/  LDCU.64 UR36, c[0x0][0x358] ;  /* 0x00006b00ff2477ac */ /* 0x000ea20008000a00 */
[----:B------:R-:W-:-:S05]  /*0050*/  MOV R5, RZ ;  /* 0x000000ff00057202 */ /* 0x000fca0000000f00 */
[----:B------:R-:W1:Y:S08]  /*0060*/  LDC R17, c[0x0][0x360] ;  /* 0x0000d800ff117b82 */ /* 0x000e700000000800 */
[----:B------:R3:W4:Y:S01]  /*0070*/  LDC.64 R2, c[0x4][R0] ;  /* 0x0100000000027b82 */ /* 0x0007220000000a00 */
[----:B-1----:R-:W-:Y:S02]  /*0080*/  IMAD R17, R17, UR4, R4 ;  /* 0x0000000411117c24 */ /* 0x002fe4000f8e0204 */
[----:B0-23--:R-:W-:-:S07]  /*0090*/  HFMA2 R4, -RZ, RZ, 0, 6.103515625e-05 ;  /* 0x00000400ff047431 */ /* 0x00dfce00000001ff */
[----:B------:R-:W-:-:S07]  /*00a0*/  LEPC R20, `(.L_x_3) ;  /* 0x000000001014794e */ /* 0x000fce0000000000 */
[----:B----4-:R-:W-:Y:S05]  /*00b0*/  CALL.ABS.NOINC R2 ;  /* 0x0000000002007343 */ /* 0x010fea0003c00000 */
.L_x_3:
[----:B------:R-:W0:Y:S02]  /*00c0*/  LDC.64 R2, c[0x0][0x380] ;  /* 0x0000e000ff027b82 */ /* 0x000e240000000a00 */
[----:B0-----:R-:W-:-:S05]  /*00d0*/  IMAD.WIDE.U32 R2, R17, 0x8, R2 ;  /* 0x0000000811027825 */ /* 0x001fca00078e0002 */
[----:B------:R-:W-:Y:S01]  /*00e0*/  STG.E.64 desc[UR36][R2.64], R4 ;  /* 0x0000000402007986 */ /* 0x000fe2000c101b24 */
[----:B------:R-:W-:Y:S05]  /*00f0*/  EXIT ;  /* 0x000000000000794d */ /* 0x000fea0003800000 */
.L_x_4:
        /* <DEDUP_REMOVED lines=16> */
.L_x_7:


//--------------------- .nv.shared.reserved.0     --------------------------
	.section	.nv.shared.reserved.0,"aw",@nobits
	.weak		__nv_reservedSMEM_offset_0_alias
	.size		__nv_reservedSMEM_offset_0_alias, 0, 64
	.other		__nv_reservedSMEM_offset_0_alias,@"STO_CUDA_RESERVED_SHARED STV_DEFAULT"
__nv_reservedSMEM_offset_0_alias:
	.zero		0
	.zero		64


//--------------------- .nv.constant0._Z4freePPi  --------------------------
	.section	.nv.constant0._Z4freePPi,"a",@progbits
	.sectionflags	@""
	.align	4
.nv.constant0._Z4freePPi:
	.zero		904


//--------------------- .nv.constant0._Z4fillPPi  --------------------------
	.section	.nv.constant0._Z4fillPPi,"a",@progbits
	.sectionflags	@""
	.align	4
.nv.constant0._Z4fillPPi:
	.zero		904


//--------------------- .nv.constant0._Z5allocPPi --------------------------
	.section	.nv.constant0._Z5allocPPi,"a",@progbits
	.sectionflags	@""
	.align	4
.nv.constant0._Z5allocPPi:
	.zero		904


//--------------------- SYMBOLS --------------------------

	.type		.nv.reservedSmem.offset0,@object
	.size		.nv.reservedSmem.offset0,0x4
	.type		free,@function
	.type		malloc,@function
